	.target	sm_90a

	.elftype	@"ET_EXEC"


//--------------------- .note.nv.tkinfo           --------------------------
	.section	.note.nv.tkinfo,"",@"SHT_NOTE"
	.sectionflags	@"SHF_NOTE_NV_TKINFO"
	.tkinfo
        /*0018*/ 	.word	0x00000002
        /*0030*/ 	.string	""
        /*0030*/ 	.string	"ptxas"
        /*0030*/ 	.string	"Cuda compilation tools, release 13.0, V13.0.88"
        /*0030*/ 	.string	"Build cuda_13.0.r13.0/compiler.36424714_0"
        /*0030*/ 	.string	"-arch sm_90a -m 64 "



//--------------------- .note.nv.cuinfo           --------------------------
	.section	.note.nv.cuinfo,"",@"SHT_NOTE"
	.sectionflags	@"SHF_NOTE_NV_CUINFO"
        /*0018*/ 	.short	0x0002
        /*001a*/ 	.short	0x005a
        /*001c*/ 	.short	0x0082
	.zero		2


//--------------------- .nv.info                  --------------------------
	.section	.nv.info,"",@"SHT_CUDA_INFO"
	.align	4


	//----- nvinfo : EIATTR_REGCOUNT
	.align		4
        /*0000*/ 	.byte	0x04, 0x2f
        /*0002*/ 	.short	(.L_15 - .L_14)
	.align		4
.L_14:
        /*0004*/ 	.word	index@(_ZN7cutlass13device_kernelINS_4gemm6kernel13GemmUniversalIN4cute5tupleIJiiiiEEENS1_10collective13CollectiveMmaINS1_34MainloopSm90TmaGmmaWarpSpecializedILi3ENS5_IJNS4_1CILi1EEENSA_ILi2EEESB_EEENS1_35KernelTmaWarpSpecializedCooperativeEEENS5_IJNSA_ILi256EEESG_NSA_ILi32EEEEEEfNS5_IJlSB_lEEEfSJ_NS4_8TiledMMAINS4_8MMA_AtomIJNS4_4SM904GMMA30MMA_64x256x8_F32TF32TF32_SS_TNILNSN_7ScaleInE1ELSP_1EEEEEENS4_6LayoutINS5_IJSC_SB_SB_EEENS5_IJSB_NSA_ILi0EEESU_EEEEENS5_IJNS4_10UnderscoreESX_SX_EEEEENS4_23SM90_TMA_LOAD_MULTICASTENS4_14ComposedLayoutINS4_7SwizzleILi3ELi4ELi3EEENS4_18smem_ptr_flag_bitsILi32EEENSS_INS5_IJNSA_ILi8EEESH_EEENS5_IJSH_SB_EEEEEEEvNS4_8identityENS4_13SM90_TMA_LOADES1A_vS1B_EENS_8epilogue10collective6detail29Sm90TmaWarpSpecializedAdapterINS1F_15DefaultEpilogueIfSJ_SJ_NS1E_6thread17LinearCombinationIfLi1EffLNS1J_9ScaleType4KindE0ELNS_15FloatRoundStyleE2EfEENS1_15EpilogueDefaultEEEEEvvEEEEvNT_6ParamsE)
        /*0008*/ 	.word	0x000000a8


	//----- nvinfo : EIATTR_FRAME_SIZE
	.align		4
.L_15:
        /*000c*/ 	.byte	0x04, 0x11
        /*000e*/ 	.short	(.L_17 - .L_16)
	.align		4
.L_16:
        /*0010*/ 	.word	index@(_ZN7cutlass13device_kernelINS_4gemm6kernel13GemmUniversalIN4cute5tupleIJiiiiEEENS1_10collective13CollectiveMmaINS1_34MainloopSm90TmaGmmaWarpSpecializedILi3ENS5_IJNS4_1CILi1EEENSA_ILi2EEESB_EEENS1_35KernelTmaWarpSpecializedCooperativeEEENS5_IJNSA_ILi256EEESG_NSA_ILi32EEEEEEfNS5_IJlSB_lEEEfSJ_NS4_8TiledMMAINS4_8MMA_AtomIJNS4_4SM904GMMA30MMA_64x256x8_F32TF32TF32_SS_TNILNSN_7ScaleInE1ELSP_1EEEEEENS4_6LayoutINS5_IJSC_SB_SB_EEENS5_IJSB_NSA_ILi0EEESU_EEEEENS5_IJNS4_10UnderscoreESX_SX_EEEEENS4_23SM90_TMA_LOAD_MULTICASTENS4_14ComposedLayoutINS4_7SwizzleILi3ELi4ELi3EEENS4_18smem_ptr_flag_bitsILi32EEENSS_INS5_IJNSA_ILi8EEESH_EEENS5_IJSH_SB_EEEEEEEvNS4_8identityENS4_13SM90_TMA_LOADES1A_vS1B_EENS_8epilogue10collective6detail29Sm90TmaWarpSpecializedAdapterINS1F_15DefaultEpilogueIfSJ_SJ_NS1E_6thread17LinearCombinationIfLi1EffLNS1J_9ScaleType4KindE0ELNS_15FloatRoundStyleE2EfEENS1_15EpilogueDefaultEEEEEvvEEEEvNT_6ParamsE)
        /*0014*/ 	.word	0x00000788


	//----- nvinfo : EIATTR_MIN_STACK_SIZE
	.align		4
.L_17:
        /*0018*/ 	.byte	0x04, 0x12
        /*001a*/ 	.short	(.L_19 - .L_18)
	.align		4
.L_18:
        /*001c*/ 	.word	index@(_ZN7cutlass13device_kernelINS_4gemm6kernel13GemmUniversalIN4cute5tupleIJiiiiEEENS1_10collective13CollectiveMmaINS1_34MainloopSm90TmaGmmaWarpSpecializedILi3ENS5_IJNS4_1CILi1EEENSA_ILi2EEESB_EEENS1_35KernelTmaWarpSpecializedCooperativeEEENS5_IJNSA_ILi256EEESG_NSA_ILi32EEEEEEfNS5_IJlSB_lEEEfSJ_NS4_8TiledMMAINS4_8MMA_AtomIJNS4_4SM904GMMA30MMA_64x256x8_F32TF32TF32_SS_TNILNSN_7ScaleInE1ELSP_1EEEEEENS4_6LayoutINS5_IJSC_SB_SB_EEENS5_IJSB_NSA_ILi0EEESU_EEEEENS5_IJNS4_10UnderscoreESX_SX_EEEEENS4_23SM90_TMA_LOAD_MULTICASTENS4_14ComposedLayoutINS4_7SwizzleILi3ELi4ELi3EEENS4_18smem_ptr_flag_bitsILi32EEENSS_INS5_IJNSA_ILi8EEESH_EEENS5_IJSH_SB_EEEEEEEvNS4_8identityENS4_13SM90_TMA_LOADES1A_vS1B_EENS_8epilogue10collective6detail29Sm90TmaWarpSpecializedAdapterINS1F_15DefaultEpilogueIfSJ_SJ_NS1E_6thread17LinearCombinationIfLi1EffLNS1J_9ScaleType4KindE0ELNS_15FloatRoundStyleE2EfEENS1_15EpilogueDefaultEEEEEvvEEEEvNT_6ParamsE)
        /*0020*/ 	.word	0x00000788
.L_19:


//--------------------- .nv.compat                --------------------------
	.section	.nv.compat,"",@"SHT_CUDA_COMPAT_INFO"
	.align	4
        /*0000*/ 	.byte	0x02, 0x09, 0x01, 0x00, 0x02, 0x02, 0x04, 0x00, 0x02, 0x05, 0x05, 0x00, 0x03, 0x07, 0x01, 0x01
        /*0010*/ 	.byte	0x02, 0x03, 0x01, 0x00, 0x02, 0x06, 0x01, 0x00, 0x04, 0x0b, 0x08, 0x00, 0x00, 0x00, 0x00, 0x00
        /*0020*/ 	.byte	0x00, 0x00, 0x00, 0x00


//--------------------- .nv.info._ZN7cutlass13device_kernelINS_4gemm6kernel13GemmUniversalIN4cute5tupleIJiiiiEEENS1_10collective13CollectiveMmaINS1_34MainloopSm90TmaGmmaWarpSpecializedILi3ENS5_IJNS4_1CILi1EEENSA_ILi2EEESB_EEENS1_35KernelTmaWarpSpecializedCooperativeEEENS5_IJNSA_ILi256EEESG_NSA_ILi32EEEEEEfNS5_IJlSB_lEEEfSJ_NS4_8TiledMMAINS4_8MMA_AtomIJNS4_4SM904GMMA30MMA_64x256x8_F32TF32TF32_SS_TNILNSN_7ScaleInE1ELSP_1EEEEEENS4_6LayoutINS5_IJSC_SB_SB_EEENS5_IJSB_NSA_ILi0EEESU_EEEEENS5_IJNS4_10UnderscoreESX_SX_EEEEENS4_23SM90_TMA_LOAD_MULTICASTENS4_14ComposedLayoutINS4_7SwizzleILi3ELi4ELi3EEENS4_18smem_ptr_flag_bitsILi32EEENSS_INS5_IJNSA_ILi8EEESH_EEENS5_IJSH_SB_EEEEEEEvNS4_8identityENS4_13SM90_TMA_LOADES1A_vS1B_EENS_8epilogue10collective6detail29Sm90TmaWarpSpecializedAdapterINS1F_15DefaultEpilogueIfSJ_SJ_NS1E_6thread17LinearCombinationIfLi1EffLNS1J_9ScaleType4KindE0ELNS_15FloatRoundStyleE2EfEENS1_15EpilogueDefaultEEEEEvvEEEEvNT_6ParamsE --------------------------
	.section	.nv.info._ZN7cutlass13device_kernelINS_4gemm6kernel13GemmUniversalIN4cute5tupleIJiiiiEEENS1_10collective13CollectiveMmaINS1_34MainloopSm90TmaGmmaWarpSpecializedILi3ENS5_IJNS4_1CILi1EEENSA_ILi2EEESB_EEENS1_35KernelTmaWarpSpecializedCooperativeEEENS5_IJNSA_ILi256EEESG_NSA_ILi32EEEEEEfNS5_IJlSB_lEEEfSJ_NS4_8TiledMMAINS4_8MMA_AtomIJNS4_4SM904GMMA30MMA_64x256x8_F32TF32TF32_SS_TNILNSN_7ScaleInE1ELSP_1EEEEEENS4_6LayoutINS5_IJSC_SB_SB_EEENS5_IJSB_NSA_ILi0EEESU_EEEEENS5_IJNS4_10UnderscoreESX_SX_EEEEENS4_23SM90_TMA_LOAD_MULTICASTENS4_14ComposedLayoutINS4_7SwizzleILi3ELi4ELi3EEENS4_18smem_ptr_flag_bitsILi32EEENSS_INS5_IJNSA_ILi8EEESH_EEENS5_IJSH_SB_EEEEEEEvNS4_8identityENS4_13SM90_TMA_LOADES1A_vS1B_EENS_8epilogue10collective6detail29Sm90TmaWarpSpecializedAdapterINS1F_15DefaultEpilogueIfSJ_SJ_NS1E_6thread17LinearCombinationIfLi1EffLNS1J_9ScaleType4KindE0ELNS_15FloatRoundStyleE2EfEENS1_15EpilogueDefaultEEEEEvvEEEEvNT_6ParamsE,"",@"SHT_CUDA_INFO"
	.sectionflags	@""
	.align	4


	//----- nvinfo : EIATTR_CUDA_API_VERSION
	.align		4
        /*0000*/ 	.byte	0x04, 0x37
        /*0002*/ 	.short	(.L_21 - .L_20)
.L_20:
        /*0004*/ 	.word	0x00000082


	//----- nvinfo : EIATTR_KPARAM_INFO
	.align		4
.L_21:
        /*0008*/ 	.byte	0x04, 0x17
        /*000a*/ 	.short	(.L_23 - .L_22)
.L_22:
        /*000c*/ 	.word	0x00000000
        /*0010*/ 	.short	0x0000
        /*0012*/ 	.short	0x0070
        /*0014*/ 	.byte	0x00, 0xf0, 0x01, 0x10


	//----- nvinfo : EIATTR_SPARSE_MMA_MASK
	.align		4
.L_23:
        /*0018*/ 	.byte	0x03, 0x50
        /*001a*/ 	.short	0x0000


	//----- nvinfo : EIATTR_MAXREG_COUNT
	.align		4
        /*001c*/ 	.byte	0x03, 0x1b
        /*001e*/ 	.short	0x00a8


	//----- nvinfo : EIATTR_NUM_BARRIERS
	.align		4
        /*0020*/ 	.byte	0x02, 0x4c
        /*0022*/ 	.byte	0x01
	.zero		1


	//----- nvinfo : EIATTR_EXTERNS
	.align		4
        /*0024*/ 	.byte	0x04, 0x0f
        /*0026*/ 	.short	(.L_25 - .L_24)


	//   ....[0]....
	.align		4
.L_24:
        /*0028*/ 	.word	index@(__assertfail)


	//----- nvinfo : EIATTR_ANNOTATIONS
	.align		4
.L_25:
        /*002c*/ 	.byte	0x04, 0x55
        /*002e*/ 	.short	(.L_27 - .L_26)


	//   ....[0]....
.L_26:
        /*0030*/ 	.word	0x00000001
        /*0034*/ 	.byte	0x70, 0x09, 0x00, 0x00, 0x01, 0x00, 0x00, 0x00, 0x80, 0x09, 0x00, 0x00, 0x01, 0x00, 0x00, 0x00
        /* <DEDUP_REMOVED lines=715> */
        /*2cf4*/ 	.byte	0xc0, 0x7e, 0x01, 0x00, 0x01, 0x00, 0x00, 0x00, 0xe0, 0x7e, 0x01, 0x00


	//----- nvinfo : EIATTR_MERCURY_ISA_VERSION
	.align		4
.L_27:
        /*2d00*/ 	.byte	0x03, 0x5f
        /*2d02*/ 	.short	0x0101


	//----- nvinfo : EIATTR_INT_WARP_WIDE_INSTR_OFFSETS
	.align		4
        /*2d04*/ 	.byte	0x04, 0x31
        /*2d06*/ 	.short	(.L_29 - .L_28)


	//   ....[0]....
.L_28:
        /*2d08*/ 	.word	0x00000530


	//   ....[1]....
        /*2d0c*/ 	.word	0x000005e0


	//   ....[2]....
        /*2d10*/ 	.word	0x000006c0


	//----- nvinfo : EIATTR_COOP_GROUP_MASK_REGIDS
	.align		4
.L_29:
        /*2d14*/ 	.byte	0x04, 0x29
        /*2d16*/ 	.short	(.L_31 - .L_30)


	//   ....[0]....
.L_30:
        /*2d18*/ 	.word	0xffffffff


	//   ....[1]....
        /*2d1c*/ 	.word	0xffffffff


	//   ....[2]....
        /*2d20*/ 	.word	0xffffffff


	//   ....[3]....
        /*2d24*/ 	.word	0xffffffff


	//   ....[4]....
        /*2d28*/ 	.word	0xffffffff


	//   ....[5]....
        /*2d2c*/ 	.word	0xffffffff


	//----- nvinfo : EIATTR_COOP_GROUP_INSTR_OFFSETS
	.align		4
.L_31:
        /*2d30*/ 	.byte	0x04, 0x28
        /*2d32*/ 	.short	(.L_33 - .L_32)


	//   ....[0]....
.L_32:
        /*2d34*/ 	.word	0x00000070


	//   ....[1]....
        /*2d38*/ 	.word	0x00000080


	//   ....[2]....
        /*2d3c*/ 	.word	0x000001a0


	//   ....[3]....
        /*2d40*/ 	.word	0x000003a0


	//   ....[4]....
        /*2d44*/ 	.word	0x000007b0


	//   ....[5]....
        /*2d48*/ 	.word	0x00001380


	//----- nvinfo : EIATTR_REG_RECONFIG
	.align		4
.L_33:
        /*2d4c*/ 	.byte	0x01, 0x54
	.zero		2


	//----- nvinfo : EIATTR_SYSCALL_OFFSETS
	.align		4
        /*2d50*/ 	.byte	0x04, 0x46
        /*2d52*/ 	.short	(.L_35 - .L_34)


	//   ....[0]....
.L_34:
        /*2d54*/ 	.word	0x00001530


	//----- nvinfo : EIATTR_MBARRIER_INSTR_OFFSETS
	.align		4
.L_35:
        /*2d58*/ 	.byte	0x04, 0x39
        /*2d5a*/ 	.short	(.L_37 - .L_36)


	//   ....[0]....
.L_36:
        /*2d5c*/ 	.word	0x00000320
        /*2d60*/ 	.word	0x000000ff
        /*2d64*/ 	.word	0x00000000
        /*2d68*/ 	.short	0x0100
        /*2d6a*/ 	.byte	0x08
	.zero		1


	//   ....[1]....
        /*2d6c*/ 	.word	0x00000330
        /*2d70*/ 	.word	0x000000ff
        /*2d74*/ 	.word	0x00000018
        /*2d78*/ 	.short	0x0100
        /*2d7a*/ 	.byte	0x08
	.zero		1


	//   ....[2]....
        /*2d7c*/ 	.word	0x00000340
        /*2d80*/ 	.word	0x000000ff
        /*2d84*/ 	.word	0x00000008
        /*2d88*/ 	.short	0x0100
        /*2d8a*/ 	.byte	0x08
	.zero		1


	//   ....[3]....
        /*2d8c*/ 	.word	0x00000350
        /*2d90*/ 	.word	0x000000ff
        /*2d94*/ 	.word	0x00000020
        /*2d98*/ 	.short	0x0100
        /*2d9a*/ 	.byte	0x08
	.zero		1


	//   ....[4]....
        /*2d9c*/ 	.word	0x00000360
        /*2da0*/ 	.word	0x000000ff
        /*2da4*/ 	.word	0x00000010
        /*2da8*/ 	.short	0x0100
        /*2daa*/ 	.byte	0x08
	.zero		1


	//   ....[5]....
        /*2dac*/ 	.word	0x00000370
        /*2db0*/ 	.word	0x000000ff
        /*2db4*/ 	.word	0x00000028
        /*2db8*/ 	.short	0x0100
        /*2dba*/ 	.byte	0x08
	.zero		1


	//   ....[6]....
        /*2dbc*/ 	.word	0x00000730
        /*2dc0*/ 	.word	0x000000ff
        /*2dc4*/ 	.word	0x00000040
        /*2dc8*/ 	.short	0x0100
        /*2dca*/ 	.byte	0x07
	.zero		1


	//   ....[7]....
        /*2dcc*/ 	.word	0x00000760
        /*2dd0*/ 	.word	0x000000ff
        /*2dd4*/ 	.word	0x00000048
        /*2dd8*/ 	.short	0x0100
        /*2dda*/ 	.byte	0x07
	.zero		1


	//   ....[8]....
        /*2ddc*/ 	.word	0x00001610
        /*2de0*/ 	.word	0x00000004
        /*2de4*/ 	.word	0x00000000
        /*2de8*/ 	.short	0x010a
        /*2dea*/ 	.byte	0x3f
	.zero		1


	//   ....[9]....
        /*2dec*/ 	.word	0x00001650
        /*2df0*/ 	.word	0x00000004
        /*2df4*/ 	.word	0x00000000
        /*2df8*/ 	.short	0x010a
        /*2dfa*/ 	.byte	0x3f
	.zero		1


	//   ....[10]....
        /*2dfc*/ 	.word	0x00004ca0
        /*2e00*/ 	.word	0x00000003
        /*2e04*/ 	.word	0x00000000
        /*2e08*/ 	.short	0x010a
        /*2e0a*/ 	.byte	0x3f
	.zero		1


	//   ....[11]....
        /*2e0c*/ 	.word	0x00004ce0
        /*2e10*/ 	.word	0x00000003
        /*2e14*/ 	.word	0x00000000
        /*2e18*/ 	.short	0x010a
        /*2e1a*/ 	.byte	0x3f
	.zero		1


	//   ....[12]....
        /*2e1c*/ 	.word	0x00008dc0
        /*2e20*/ 	.word	0x00000003
        /*2e24*/ 	.word	0x00000000
        /*2e28*/ 	.short	0x0101
        /*2e2a*/ 	.byte	0x3f
	.zero		1


	//   ....[13]....
        /*2e2c*/ 	.word	0x00008ff0
        /*2e30*/ 	.word	0x00000000
        /*2e34*/ 	.word	0x00000000
        /*2e38*/ 	.short	0x0101
        /*2e3a*/ 	.byte	0x3f
	.zero		1


	//   ....[14]....
        /*2e3c*/ 	.word	0x00017a40
        /*2e40*/ 	.word	0x00000008
        /*2e44*/ 	.word	0x00000018
        /*2e48*/ 	.short	0x010a
        /*2e4a*/ 	.byte	0x3f
	.zero		1


	//   ....[15]....
        /*2e4c*/ 	.word	0x00017de0
        /*2e50*/ 	.word	0x00000003
        /*2e54*/ 	.word	0x00000048
        /*2e58*/ 	.short	0x0101
        /*2e5a*/ 	.byte	0x3f
	.zero		1


	//   ....[16]....
        /*2e5c*/ 	.word	0x000185e0
        /*2e60*/ 	.word	0x00000005
        /*2e64*/ 	.word	0x00000000
        /*2e68*/ 	.short	0x010a
        /*2e6a*/ 	.byte	0x3f
	.zero		1


	//   ....[17]....
        /*2e6c*/ 	.word	0x00018670
        /*2e70*/ 	.word	0x00000005
        /*2e74*/ 	.word	0x00000000
        /*2e78*/ 	.short	0x010a
        /*2e7a*/ 	.byte	0x3f
	.zero		1


	//   ....[18]....
        /*2e7c*/ 	.word	0x00018700
        /*2e80*/ 	.word	0x00000003
        /*2e84*/ 	.word	0x00000000
        /*2e88*/ 	.short	0x010a
        /*2e8a*/ 	.byte	0x3f
	.zero		1


	//   ....[19]....
        /*2e8c*/ 	.word	0x00018760
        /*2e90*/ 	.word	0x00000004
        /*2e94*/ 	.word	0x00000000
        /*2e98*/ 	.short	0x010a
        /*2e9a*/ 	.byte	0x3f
	.zero		1


	//   ....[20]....
        /*2e9c*/ 	.word	0x000187b0
        /*2ea0*/ 	.word	0x00000003
        /*2ea4*/ 	.word	0x00000000
        /*2ea8*/ 	.short	0x010a
        /*2eaa*/ 	.byte	0x3f
	.zero		1


	//   ....[21]....
        /*2eac*/ 	.word	0x00018880
        /*2eb0*/ 	.word	0x00000008
        /*2eb4*/ 	.word	0x00000018
        /*2eb8*/ 	.short	0x010a
        /*2eba*/ 	.byte	0x3f
	.zero		1


	//   ....[22]....
        /*2ebc*/ 	.word	0x00018950
        /*2ec0*/ 	.word	0x00000005
        /*2ec4*/ 	.word	0x00000000
        /*2ec8*/ 	.short	0x010a
        /*2eca*/ 	.byte	0x3f
	.zero		1


	//   ....[23]....
        /*2ecc*/ 	.word	0x000189a0
        /*2ed0*/ 	.word	0x00000005
        /*2ed4*/ 	.word	0x00000000
        /*2ed8*/ 	.short	0x010a
        /*2eda*/ 	.byte	0x3f
	.zero		1


	//----- nvinfo : EIATTR_NUM_MBARRIERS
	.align		4
.L_37:
        /*2edc*/ 	.byte	0x03, 0x38
        /*2ede*/ 	.short	0x0008


	//----- nvinfo : EIATTR_EXIT_INSTR_OFFSETS
	.align		4
        /*2ee0*/ 	.byte	0x04, 0x1c
        /*2ee2*/ 	.short	(.L_39 - .L_38)


	//   ....[0]....
.L_38:
        /*2ee4*/ 	.word	0x00000a10


	//   ....[1]....
        /*2ee8*/ 	.word	0x000012a0


	//   ....[2]....
        /*2eec*/ 	.word	0x000170a0


	//   ....[3]....
        /*2ef0*/ 	.word	0x000176c0


	//   ....[4]....
        /*2ef4*/ 	.word	0x00018750


	//----- nvinfo : EIATTR_MAX_THREADS
	.align		4
.L_39:
        /*2ef8*/ 	.byte	0x04, 0x05
        /*2efa*/ 	.short	(.L_41 - .L_40)
.L_40:
        /*2efc*/ 	.word	0x00000180
        /*2f00*/ 	.word	0x00000001
        /*2f04*/ 	.word	0x00000001


	//----- nvinfo : EIATTR_CRS_STACK_SIZE
	.align		4
.L_41:
        /*2f08*/ 	.byte	0x04, 0x1e
        /*2f0a*/ 	.short	(.L_43 - .L_42)
.L_42:
        /*2f0c*/ 	.word	0x00000000


	//----- nvinfo : EIATTR_CBANK_PARAM_SIZE
	.align		4
.L_43:
        /*2f10*/ 	.byte	0x03, 0x19
        /*2f12*/ 	.short	0x0470


	//----- nvinfo : EIATTR_PARAM_CBANK
	.align		4
        /*2f14*/ 	.byte	0x04, 0x0a
        /*2f16*/ 	.short	(.L_45 - .L_44)
	.align		4
.L_44:
        /*2f18*/ 	.word	index@(.nv.constant0._ZN7cutlass13device_kernelINS_4gemm6kernel13GemmUniversalIN4cute5tupleIJiiiiEEENS1_10collective13CollectiveMmaINS1_34MainloopSm90TmaGmmaWarpSpecializedILi3ENS5_IJNS4_1CILi1EEENSA_ILi2EEESB_EEENS1_35KernelTmaWarpSpecializedCooperativeEEENS5_IJNSA_ILi256EEESG_NSA_ILi32EEEEEEfNS5_IJlSB_lEEEfSJ_NS4_8TiledMMAINS4_8MMA_AtomIJNS4_4SM904GMMA30MMA_64x256x8_F32TF32TF32_SS_TNILNSN_7ScaleInE1ELSP_1EEEEEENS4_6LayoutINS5_IJSC_SB_SB_EEENS5_IJSB_NSA_ILi0EEESU_EEEEENS5_IJNS4_10UnderscoreESX_SX_EEEEENS4_23SM90_TMA_LOAD_MULTICASTENS4_14ComposedLayoutINS4_7SwizzleILi3ELi4ELi3EEENS4_18smem_ptr_flag_bitsILi32EEENSS_INS5_IJNSA_ILi8EEESH_EEENS5_IJSH_SB_EEEEEEEvNS4_8identityENS4_13SM90_TMA_LOADES1A_vS1B_EENS_8epilogue10collective6detail29Sm90TmaWarpSpecializedAdapterINS1F_15DefaultEpilogueIfSJ_SJ_NS1E_6thread17LinearCombinationIfLi1EffLNS1J_9ScaleType4KindE0ELNS_15FloatRoundStyleE2EfEENS1_15EpilogueDefaultEEEEEvvEEEEvNT_6ParamsE)
        /*2f1c*/ 	.short	0x0210
        /*2f1e*/ 	.short	0x0470


	//----- nvinfo : EIATTR_SW_WAR
	.align		4
.L_45:
        /*2f20*/ 	.byte	0x04, 0x36
        /*2f22*/ 	.short	(.L_47 - .L_46)
.L_46:
        /*2f24*/ 	.word	0x00000008
.L_47:


//--------------------- .nv.callgraph             --------------------------
	.section	.nv.callgraph,"",@"SHT_CUDA_CALLGRAPH"
	.align	4
	.sectionentsize	8
	.align		4
        /*0000*/ 	.word	0x00000000
	.align		4
        /*0004*/ 	.word	0xffffffff
	.align		4
        /*0008*/ 	.word	index@(_ZN7cutlass13device_kernelINS_4gemm6kernel13GemmUniversalIN4cute5tupleIJiiiiEEENS1_10collective13CollectiveMmaINS1_34MainloopSm90TmaGmmaWarpSpecializedILi3ENS5_IJNS4_1CILi1EEENSA_ILi2EEESB_EEENS1_35KernelTmaWarpSpecializedCooperativeEEENS5_IJNSA_ILi256EEESG_NSA_ILi32EEEEEEfNS5_IJlSB_lEEEfSJ_NS4_8TiledMMAINS4_8MMA_AtomIJNS4_4SM904GMMA30MMA_64x256x8_F32TF32TF32_SS_TNILNSN_7ScaleInE1ELSP_1EEEEEENS4_6LayoutINS5_IJSC_SB_SB_EEENS5_IJSB_NSA_ILi0EEESU_EEEEENS5_IJNS4_10UnderscoreESX_SX_EEEEENS4_23SM90_TMA_LOAD_MULTICASTENS4_14ComposedLayoutINS4_7SwizzleILi3ELi4ELi3EEENS4_18smem_ptr_flag_bitsILi32EEENSS_INS5_IJNSA_ILi8EEESH_EEENS5_IJSH_SB_EEEEEEEvNS4_8identityENS4_13SM90_TMA_LOADES1A_vS1B_EENS_8epilogue10collective6detail29Sm90TmaWarpSpecializedAdapterINS1F_15DefaultEpilogueIfSJ_SJ_NS1E_6thread17LinearCombinationIfLi1EffLNS1J_9ScaleType4KindE0ELNS_15FloatRoundStyleE2EfEENS1_15EpilogueDefaultEEEEEvvEEEEvNT_6ParamsE)
	.align		4
        /*000c*/ 	.word	index@(__assertfail)
	.align		4
        /*0010*/ 	.word	0x00000000
	.align		4
        /*0014*/ 	.word	0xfffffffe
	.align		4
        /*0018*/ 	.word	0x00000000
	.align		4
        /*001c*/ 	.word	0xfffffffd
	.align		4
        /*0020*/ 	.word	0x00000000
	.align		4
        /*0024*/ 	.word	0xfffffffc


//--------------------- .nv.constant4             --------------------------
	.section	.nv.constant4,"a",@progbits
	.align	8
	.align		8
.nv.constant4:
        /*0000*/ 	.dword	__assertfail
	.align		8
        /*0008*/ 	.dword	__unnamed_1
	.align		8
        /*0010*/ 	.dword	_ZN40_INTERNAL_475937d4_4_k_cu_7cdde000_264384cuda3std3__45__cpo5beginE
	.align		8
        /*0018*/ 	.dword	_ZN40_INTERNAL_475937d4_4_k_cu_7cdde000_264384cuda3std3__45__cpo3endE
	.align		8
        /*0020*/ 	.dword	_ZN40_INTERNAL_475937d4_4_k_cu_7cdde000_264384cuda3std3__45__cpo6cbeginE
	.align		8
        /*0028*/ 	.dword	_ZN40_INTERNAL_475937d4_4_k_cu_7cdde000_264384cuda3std3__45__cpo4cendE
	.align		8
        /*0030*/ 	.dword	_ZN40_INTERNAL_475937d4_4_k_cu_7cdde000_264384cuda3std3__442_GLOBAL__N__475937d4_4_k_cu_7cdde000_264386ignoreE
	.align		8
        /*0038*/ 	.dword	_ZN40_INTERNAL_475937d4_4_k_cu_7cdde000_264384cuda3std3__419piecewise_constructE
	.align		8
        /*0040*/ 	.dword	_ZN40_INTERNAL_475937d4_4_k_cu_7cdde000_264384cuda3std3__48in_placeE
	.align		8
        /*0048*/ 	.dword	_ZN40_INTERNAL_475937d4_4_k_cu_7cdde000_264384cuda3std6ranges3__45__cpo4swapE
	.align		8
        /*0050*/ 	.dword	_ZN40_INTERNAL_475937d4_4_k_cu_7cdde000_264384cuda3std6ranges3__45__cpo9iter_moveE
	.align		8
        /*0058*/ 	.dword	_ZN40_INTERNAL_475937d4_4_k_cu_7cdde000_264384cute7productE
	.align		8
        /*0060*/ 	.dword	_ZN40_INTERNAL_475937d4_4_k_cu_7cdde000_264384cute1_E
	.align		8
        /*0068*/ 	.dword	$str$22
	.align		8
        /*0070*/ 	.dword	$str$23


//--------------------- .text._ZN7cutlass13device_kernelINS_4gemm6kernel13GemmUniversalIN4cute5tupleIJiiiiEEENS1_10collective13CollectiveMmaINS1_34MainloopSm90TmaGmmaWarpSpecializedILi3ENS5_IJNS4_1CILi1EEENSA_ILi2EEESB_EEENS1_35KernelTmaWarpSpecializedCooperativeEEENS5_IJNSA_ILi256EEESG_NSA_ILi32EEEEEEfNS5_IJlSB_lEEEfSJ_NS4_8TiledMMAINS4_8MMA_AtomIJNS4_4SM904GMMA30MMA_64x256x8_F32TF32TF32_SS_TNILNSN_7ScaleInE1ELSP_1EEEEEENS4_6LayoutINS5_IJSC_SB_SB_EEENS5_IJSB_NSA_ILi0EEESU_EEEEENS5_IJNS4_10UnderscoreESX_SX_EEEEENS4_23SM90_TMA_LOAD_MULTICASTENS4_14ComposedLayoutINS4_7SwizzleILi3ELi4ELi3EEENS4_18smem_ptr_flag_bitsILi32EEENSS_INS5_IJNSA_ILi8EEESH_EEENS5_IJSH_SB_EEEEEEEvNS4_8identityENS4_13SM90_TMA_LOADES1A_vS1B_EENS_8epilogue10collective6detail29Sm90TmaWarpSpecializedAdapterINS1F_15DefaultEpilogueIfSJ_SJ_NS1E_6thread17LinearCombinationIfLi1EffLNS1J_9ScaleType4KindE0ELNS_15FloatRoundStyleE2EfEENS1_15EpilogueDefaultEEEEEvvEEEEvNT_6ParamsE --------------------------
	.section	.text._ZN7cutlass13device_kernelINS_4gemm6kernel13GemmUniversalIN4cute5tupleIJiiiiEEENS1_10collective13CollectiveMmaINS1_34MainloopSm90TmaGmmaWarpSpecializedILi3ENS5_IJNS4_1CILi1EEENSA_ILi2EEESB_EEENS1_35KernelTmaWarpSpecializedCooperativeEEENS5_IJNSA_ILi256EEESG_NSA_ILi32EEEEEEfNS5_IJlSB_lEEEfSJ_NS4_8TiledMMAINS4_8MMA_AtomIJNS4_4SM904GMMA30MMA_64x256x8_F32TF32TF32_SS_TNILNSN_7ScaleInE1ELSP_1EEEEEENS4_6LayoutINS5_IJSC_SB_SB_EEENS5_IJSB_NSA_ILi0EEESU_EEEEENS5_IJNS4_10UnderscoreESX_SX_EEEEENS4_23SM90_TMA_LOAD_MULTICASTENS4_14ComposedLayoutINS4_7SwizzleILi3ELi4ELi3EEENS4_18smem_ptr_flag_bitsILi32EEENSS_INS5_IJNSA_ILi8EEESH_EEENS5_IJSH_SB_EEEEEEEvNS4_8identityENS4_13SM90_TMA_LOADES1A_vS1B_EENS_8epilogue10collective6detail29Sm90TmaWarpSpecializedAdapterINS1F_15DefaultEpilogueIfSJ_SJ_NS1E_6thread17LinearCombinationIfLi1EffLNS1J_9ScaleType4KindE0ELNS_15FloatRoundStyleE2EfEENS1_15EpilogueDefaultEEEEEvvEEEEvNT_6ParamsE,"ax",@progbits
	.align	128
.text._ZN7cutlass13device_kernelINS_4gemm6kernel13GemmUniversalIN4cute5tupleIJiiiiEEENS1_10collective13CollectiveMmaINS1_34MainloopSm90TmaGmmaWarpSpecializedILi3ENS5_IJNS4_1CILi1EEENSA_ILi2EEESB_EEENS1_35KernelTmaWarpSpecializedCooperativeEEENS5_IJNSA_ILi256EEESG_NSA_ILi32EEEEEEfNS5_IJlSB_lEEEfSJ_NS4_8TiledMMAINS4_8MMA_AtomIJNS4_4SM904GMMA30MMA_64x256x8_F32TF32TF32_SS_TNILNSN_7ScaleInE1ELSP_1EEEEEENS4_6LayoutINS5_IJSC_SB_SB_EEENS5_IJSB_NSA_ILi0EEESU_EEEEENS5_IJNS4_10UnderscoreESX_SX_EEEEENS4_23SM90_TMA_LOAD_MULTICASTENS4_14ComposedLayoutINS4_7SwizzleILi3ELi4ELi3EEENS4_18smem_ptr_flag_bitsILi32EEENSS_INS5_IJNSA_ILi8EEESH_EEENS5_IJSH_SB_EEEEEEEvNS4_8identityENS4_13SM90_TMA_LOADES1A_vS1B_EENS_8epilogue10collective6detail29Sm90TmaWarpSpecializedAdapterINS1F_15DefaultEpilogueIfSJ_SJ_NS1E_6thread17LinearCombinationIfLi1EffLNS1J_9ScaleType4KindE0ELNS_15FloatRoundStyleE2EfEENS1_15EpilogueDefaultEEEEEvvEEEEvNT_6ParamsE:
        .type           _ZN7cutlass13device_kernelINS_4gemm6kernel13GemmUniversalIN4cute5tupleIJiiiiEEENS1_10collective13CollectiveMmaINS1_34MainloopSm90TmaGmmaWarpSpecializedILi3ENS5_IJNS4_1CILi1EEENSA_ILi2EEESB_EEENS1_35KernelTmaWarpSpecializedCooperativeEEENS5_IJNSA_ILi256EEESG_NSA_ILi32EEEEEEfNS5_IJlSB_lEEEfSJ_NS4_8TiledMMAINS4_8MMA_AtomIJNS4_4SM904GMMA30MMA_64x256x8_F32TF32TF32_SS_TNILNSN_7ScaleInE1ELSP_1EEEEEENS4_6LayoutINS5_IJSC_SB_SB_EEENS5_IJSB_NSA_ILi0EEESU_EEEEENS5_IJNS4_10UnderscoreESX_SX_EEEEENS4_23SM90_TMA_LOAD_MULTICASTENS4_14ComposedLayoutINS4_7SwizzleILi3ELi4ELi3EEENS4_18smem_ptr_flag_bitsILi32EEENSS_INS5_IJNSA_ILi8EEESH_EEENS5_IJSH_SB_EEEEEEEvNS4_8identityENS4_13SM90_TMA_LOADES1A_vS1B_EENS_8epilogue10collective6detail29Sm90TmaWarpSpecializedAdapterINS1F_15DefaultEpilogueIfSJ_SJ_NS1E_6thread17LinearCombinationIfLi1EffLNS1J_9ScaleType4KindE0ELNS_15FloatRoundStyleE2EfEENS1_15EpilogueDefaultEEEEEvvEEEEvNT_6ParamsE,@function
        .size           _ZN7cutlass13device_kernelINS_4gemm6kernel13GemmUniversalIN4cute5tupleIJiiiiEEENS1_10collective13CollectiveMmaINS1_34MainloopSm90TmaGmmaWarpSpecializedILi3ENS5_IJNS4_1CILi1EEENSA_ILi2EEESB_EEENS1_35KernelTmaWarpSpecializedCooperativeEEENS5_IJNSA_ILi256EEESG_NSA_ILi32EEEEEEfNS5_IJlSB_lEEEfSJ_NS4_8TiledMMAINS4_8MMA_AtomIJNS4_4SM904GMMA30MMA_64x256x8_F32TF32TF32_SS_TNILNSN_7ScaleInE1ELSP_1EEEEEENS4_6LayoutINS5_IJSC_SB_SB_EEENS5_IJSB_NSA_ILi0EEESU_EEEEENS5_IJNS4_10UnderscoreESX_SX_EEEEENS4_23SM90_TMA_LOAD_MULTICASTENS4_14ComposedLayoutINS4_7SwizzleILi3ELi4ELi3EEENS4_18smem_ptr_flag_bitsILi32EEENSS_INS5_IJNSA_ILi8EEESH_EEENS5_IJSH_SB_EEEEEEEvNS4_8identityENS4_13SM90_TMA_LOADES1A_vS1B_EENS_8epilogue10collective6detail29Sm90TmaWarpSpecializedAdapterINS1F_15DefaultEpilogueIfSJ_SJ_NS1E_6thread17LinearCombinationIfLi1EffLNS1J_9ScaleType4KindE0ELNS_15FloatRoundStyleE2EfEENS1_15EpilogueDefaultEEEEEvvEEEEvNT_6ParamsE,(.L_x_579 - _ZN7cutlass13device_kernelINS_4gemm6kernel13GemmUniversalIN4cute5tupleIJiiiiEEENS1_10collective13CollectiveMmaINS1_34MainloopSm90TmaGmmaWarpSpecializedILi3ENS5_IJNS4_1CILi1EEENSA_ILi2EEESB_EEENS1_35KernelTmaWarpSpecializedCooperativeEEENS5_IJNSA_ILi256EEESG_NSA_ILi32EEEEEEfNS5_IJlSB_lEEEfSJ_NS4_8TiledMMAINS4_8MMA_AtomIJNS4_4SM904GMMA30MMA_64x256x8_F32TF32TF32_SS_TNILNSN_7ScaleInE1ELSP_1EEEEEENS4_6LayoutINS5_IJSC_SB_SB_EEENS5_IJSB_NSA_ILi0EEESU_EEEEENS5_IJNS4_10UnderscoreESX_SX_EEEEENS4_23SM90_TMA_LOAD_MULTICASTENS4_14ComposedLayoutINS4_7SwizzleILi3ELi4ELi3EEENS4_18smem_ptr_flag_bitsILi32EEENSS_INS5_IJNSA_ILi8EEESH_EEENS5_IJSH_SB_EEEEEEEvNS4_8identityENS4_13SM90_TMA_LOADES1A_vS1B_EENS_8epilogue10collective6detail29Sm90TmaWarpSpecializedAdapterINS1F_15DefaultEpilogueIfSJ_SJ_NS1E_6thread17LinearCombinationIfLi1EffLNS1J_9ScaleType4KindE0ELNS_15FloatRoundStyleE2EfEENS1_15EpilogueDefaultEEEEEvvEEEEvNT_6ParamsE)
        .other          _ZN7cutlass13device_kernelINS_4gemm6kernel13GemmUniversalIN4cute5tupleIJiiiiEEENS1_10collective13CollectiveMmaINS1_34MainloopSm90TmaGmmaWarpSpecializedILi3ENS5_IJNS4_1CILi1EEENSA_ILi2EEESB_EEENS1_35KernelTmaWarpSpecializedCooperativeEEENS5_IJNSA_ILi256EEESG_NSA_ILi32EEEEEEfNS5_IJlSB_lEEEfSJ_NS4_8TiledMMAINS4_8MMA_AtomIJNS4_4SM904GMMA30MMA_64x256x8_F32TF32TF32_SS_TNILNSN_7ScaleInE1ELSP_1EEEEEENS4_6LayoutINS5_IJSC_SB_SB_EEENS5_IJSB_NSA_ILi0EEESU_EEEEENS5_IJNS4_10UnderscoreESX_SX_EEEEENS4_23SM90_TMA_LOAD_MULTICASTENS4_14ComposedLayoutINS4_7SwizzleILi3ELi4ELi3EEENS4_18smem_ptr_flag_bitsILi32EEENSS_INS5_IJNSA_ILi8EEESH_EEENS5_IJSH_SB_EEEEEEEvNS4_8identityENS4_13SM90_TMA_LOADES1A_vS1B_EENS_8epilogue10collective6detail29Sm90TmaWarpSpecializedAdapterINS1F_15DefaultEpilogueIfSJ_SJ_NS1E_6thread17LinearCombinationIfLi1EffLNS1J_9ScaleType4KindE0ELNS_15FloatRoundStyleE2EfEENS1_15EpilogueDefaultEEEEEvvEEEEvNT_6ParamsE,@"STO_CUDA_ENTRY STV_DEFAULT"
_ZN7cutlass13device_kernelINS_4gemm6kernel13GemmUniversalIN4cute5tupleIJiiiiEEENS1_10collective13CollectiveMmaINS1_34MainloopSm90TmaGmmaWarpSpecializedILi3ENS5_IJNS4_1CILi1EEENSA_ILi2EEESB_EEENS1_35KernelTmaWarpSpecializedCooperativeEEENS5_IJNSA_ILi256EEESG_NSA_ILi32EEEEEEfNS5_IJlSB_lEEEfSJ_NS4_8TiledMMAINS4_8MMA_AtomIJNS4_4SM904GMMA30MMA_64x256x8_F32TF32TF32_SS_TNILNSN_7ScaleInE1ELSP_1EEEEEENS4_6LayoutINS5_IJSC_SB_SB_EEENS5_IJSB_NSA_ILi0EEESU_EEEEENS5_IJNS4_10UnderscoreESX_SX_EEEEENS4_23SM90_TMA_LOAD_MULTICASTENS4_14ComposedLayoutINS4_7SwizzleILi3ELi4ELi3EEENS4_18smem_ptr_flag_bitsILi32EEENSS_INS5_IJNSA_ILi8EEESH_EEENS5_IJSH_SB_EEEEEEEvNS4_8identityENS4_13SM90_TMA_LOADES1A_vS1B_EENS_8epilogue10collective6detail29Sm90TmaWarpSpecializedAdapterINS1F_15DefaultEpilogueIfSJ_SJ_NS1E_6thread17LinearCombinationIfLi1EffLNS1J_9ScaleType4KindE0ELNS_15FloatRoundStyleE2EfEENS1_15EpilogueDefaultEEEEEvvEEEEvNT_6ParamsE:
[----:B------:R-:W0:Y:S02]  /*0000*/  LDC R1, c[0x0][0x28] ;  /* 0x00000a00ff017b82 */ /* 0x000e240000000800 */
[----:B0-----:R-:W-:Y:S01]  /*0010*/  IADD3 R1, R1, -0x788, RZ ;  /* 0xfffff87801017810 */ /* 0x001fe20007ffe0ff */
[----:B------:R-:W0:Y:S01]  /*0020*/  S2R R5, SR_TID.X ;  /* 0x0000000000057919 */ /* 0x000e220000002100 */
[----:B------:R-:W-:Y:S01]  /*0030*/  ELECT P0, URZ, PT ;  /* 0x00000000003f782f */ /* 0x000fe20003800000 */
[----:B------:R-:W-:Y:S01]  /*0040*/  BSSY B0, `(.L_x_0) ;  /* 0x0000015000007945 */ /* 0x000fe20003800000 */
[--C-:B0-----:R-:W-:Y:S02]  /*0050*/  SHF.R.U32.HI R0, RZ, 0x5, R5.reuse ;  /* 0x00000005ff007819 */ /* 0x101fe40000011605 */
[----:B------:R-:W-:-:S03]  /*0060*/  SHF.R.U32.HI R2, RZ, 0x7, R5 ;  /* 0x00000007ff027819 */ /* 0x000fc60000011605 */
[----:B------:R-:W0:Y:S04]  /*0070*/  SHFL.IDX PT, R3, R0, RZ, 0x1f ;  /* 0x00001fff00037589 */ /* 0x000e2800000e0000 */
[----:B------:R-:W1:Y:S01]  /*0080*/  SHFL.IDX PT, R2, R2, RZ, 0x1f ;  /* 0x00001fff02027589 */ /* 0x000e6200000e0000 */
[----:B0-----:R-:W-:Y:S02]  /*0090*/  R2UR UR9, R3 ;  /* 0x00000000030972ca */ /* 0x001fe400000e0000 */
[----:B-1----:R-:W-:-:S11]  /*00a0*/  R2UR UR5, R2 ;  /* 0x00000000020572ca */ /* 0x002fd600000e0000 */
[----:B------:R-:W-:Y:S02]  /*00b0*/  USHF.R.S32.HI UR4, URZ, 0x1f, UR9 ;  /* 0x0000001f3f047899 */ /* 0x000fe40008011409 */
[----:B------:R-:W-:Y:S02]  /*00c0*/  ISETP.NE.OR P0, PT, RZ, UR9, !P0 ;  /* 0x00000009ff007c0c */ /* 0x000fe4000c705670 */
[----:B------:R-:W-:-:S04]  /*00d0*/  ULEA.HI UR4, UR4, UR9, URZ, 0x2 ;  /* 0x0000000904047291 */ /* 0x000fc8000f8f103f */
[----:B------:R-:W-:-:S04]  /*00e0*/  ULOP3.LUT UR4, UR4, 0xfffffffc, URZ, 0xc0, !UPT ;  /* 0xfffffffc04047892 */ /* 0x000fc8000f8ec03f */
[----:B------:R-:W-:-:S03]  /*00f0*/  UIADD3 UR9, UR9, -UR4, URZ ;  /* 0x8000000409097290 */ /* 0x000fc6000fffe03f */
[----:B------:R-:W-:Y:S09]  /*0100*/  @P0 BRA `(.L_x_1) ;  /* 0x0000000000200947 */ /* 0x000ff20003800000 */
[----:B------:R-:W-:Y:S02]  /*0110*/  ULDC.64 UR6, c[0x0][0x198] ;  /* 0x0000660000067ab9 */ /* 0x000fe40000000a00 */
[----:B------:R-:W-:Y:S02]  /*0120*/  UIADD3 UR10, UP0, UR6, 0xf0, URZ ;  /* 0x000000f0060a7890 */ /* 0x000fe4000ff1e03f */
[----:B------:R-:W-:Y:S02]  /*0130*/  UIADD3 UR6, UP1, UR6, 0x1f0, URZ ;  /* 0x000001f006067890 */ /* 0x000fe4000ff3e03f */
[----:B------:R-:W-:Y:S02]  /*0140*/  UIADD3.X UR11, URZ, UR7, URZ, UP0, !UPT ;  /* 0x000000073f0b7290 */ /* 0x000fe400087fe43f */
[----:B------:R-:W-:-:S07]  /*0150*/  UIADD3.X UR7, URZ, UR7, URZ, UP1, !UPT ;  /* 0x000000073f077290 */ /* 0x000fce0008ffe43f */
[----:B------:R0:W-:Y:S02]  /*0160*/  UTMACCTL.PF [UR10] ;  /* 0x000000000a0079b9 */ /* 0x0001e40008040000 */
[----:B------:R0:W-:Y:S02]  /*0170*/  UTMACCTL.PF [UR6] ;  /* 0x00000000060079b9 */ /* 0x0001e40008040000 */
[----:B0-----:R-:W-:Y:S01]  /*0180*/  NOP ;  /* 0x0000000000007918 */ /* 0x001fe20000000000 */
.L_x_1:
[----:B------:R-:W-:Y:S05]  /*0190*/  BSYNC B0 ;  /* 0x0000000000007941 */ /* 0x000fea0003800000 */
.L_x_0:
[----:B------:R-:W0:Y:S01]  /*01a0*/  SHFL.IDX PT, R2, R0, RZ, 0x1f ;  /* 0x00001fff00027589 */ /* 0x000e2200000e0000 */
[----:B------:R-:W-:Y:S01]  /*01b0*/  UISETP.NE.AND UP0, UPT, UR9, 0x3, UPT ;  /* 0x000000030900788c */ /* 0x000fe2000bf05270 */
[----:B------:R-:W-:Y:S01]  /*01c0*/  ISETP.NE.AND P2, PT, RZ, UR5, PT ;  /* 0x00000005ff007c0c */ /* 0x000fe2000bf45270 */
[----:B------:R-:W-:Y:S02]  /*01d0*/  UIADD3 UR16, UR5, -0x1, URZ ;  /* 0xffffffff05107890 */ /* 0x000fe4000fffe03f */
[----:B------:R-:W-:Y:S02]  /*01e0*/  UISETP.EQ.OR UP0, UPT, UR9, URZ, !UP0 ;  /* 0x0000003f0900728c */ /* 0x000fe4000c702670 */
[----:B------:R-:W-:Y:S02]  /*01f0*/  UISETP.GE.U32.AND UP1, UPT, UR16, 0x2, UPT ;  /* 0x000000021000788c */ /* 0x000fe4000bf26070 */
[----:B------:R-:W-:-:S04]  /*0200*/  UISETP.EQ.AND UP0, UPT, UR5, URZ, UP0 ;  /* 0x0000003f0500728c */ /* 0x000fc80008702270 */
[----:B------:R-:W-:-:S04]  /*0210*/  USEL UR40, URZ, 0x1, !UP0 ;  /* 0x000000013f287887 */ /* 0x000fc8000c000000 */
[----:B------:R-:W-:Y:S01]  /*0220*/  USEL UR40, UR40, 0x2, UP1 ;  /* 0x0000000228287887 */ /* 0x000fe20008800000 */
[----:B0-----:R-:W-:-:S13]  /*0230*/  ISETP.NE.AND P0, PT, R2, RZ, PT ;  /* 0x000000ff0200720c */ /* 0x001fda0003f05270 */
[----:B------:R-:W-:Y:S05]  /*0240*/  @P0 BRA `(.L_x_2) ;  /* 0x0000000000500947 */ /* 0x000fea0003800000 */
[----:B------:R-:W0:Y:S01]  /*0250*/  S2UR UR8, SR_CgaCtaId ;  /* 0x00000000000879c3 */ /* 0x000e220000008800 */
[----:B------:R-:W-:Y:S01]  /*0260*/  UMOV UR4, 0x400 ;  /* 0x0000040000047882 */ /* 0x000fe20000000000 */
[----:B------:R-:W-:Y:S01]  /*0270*/  UMOV UR5, 0x1 ;  /* 0x0000000100057882 */ /* 0x000fe20000000000 */
[----:B------:R-:W-:Y:S01]  /*0280*/  UMOV UR6, 0x4 ;  /* 0x0000000400067882 */ /* 0x000fe20000000000 */
[----:B------:R-:W-:Y:S01]  /*0290*/  ELECT P0, URZ, PT ;  /* 0x00000000003f782f */ /* 0x000fe20003800000 */
[----:B------:R-:W-:-:S04]  /*02a0*/  UIADD3 UR6, -UR6, 0x100000, URZ ;  /* 0x0010000006067890 */ /* 0x000fc8000fffe13f */
[----:B------:R-:W-:Y:S02]  /*02b0*/  USHF.L.U32 UR7, UR6, 0xb, URZ ;  /* 0x0000000b06077899 */ /* 0x000fe4000800063f */
[----:B------:R-:W-:Y:S02]  /*02c0*/  USHF.L.U32 UR6, UR6, 0x1, URZ ;  /* 0x0000000106067899 */ /* 0x000fe4000800063f */
[----:B0-----:R-:W-:Y:S02]  /*02d0*/  ULEA UR8, UR8, UR4, 0x18 ;  /* 0x0000000408087291 */ /* 0x001fe4000f8ec03f */
[----:B------:R-:W-:-:S04]  /*02e0*/  UIADD3 UR4, -UR5, 0x100000, URZ ;  /* 0x0010000005047890 */ /* 0x000fc8000fffe13f */
[----:B------:R-:W-:Y:S02]  /*02f0*/  USHF.L.U32 UR5, UR4, 0xb, URZ ;  /* 0x0000000b04057899 */ /* 0x000fe4000800063f */
[----:B------:R-:W-:Y:S01]  /*0300*/  USHF.L.U32 UR4, UR4, 0x1, URZ ;  /* 0x0000000104047899 */ /* 0x000fe2000800063f */
[----:B------:R-:W0:Y:S11]  /*0310*/  FENCE.VIEW.ASYNC.S ;  /* 0x00000000000073c6 */ /* 0x000e360000000000 */
[----:B0-----:R0:W1:Y:S01]  /*0320*/  SYNCS.EXCH.64 URZ, [UR8], UR4 ;  /* 0x00000004083f75b2 */ /* 0x0010620008000100 */
[----:B------:R0:W2:Y:S01]  /*0330*/  SYNCS.EXCH.64 URZ, [UR8+0x18], UR6 ;  /* 0x00001806083f75b2 */ /* 0x0000a20008000100 */
[----:B------:R0:W3:Y:S01]  /*0340*/  SYNCS.EXCH.64 URZ, [UR8+0x8], UR4 ;  /* 0x00000804083f75b2 */ /* 0x0000e20008000100 */
[----:B------:R0:W4:Y:S01]  /*0350*/  SYNCS.EXCH.64 URZ, [UR8+0x20], UR6 ;  /* 0x00002006083f75b2 */ /* 0x0001220008000100 */
[----:B------:R0:W0:Y:S01]  /*0360*/  SYNCS.EXCH.64 URZ, [UR8+0x10], UR4 ;  /* 0x00001004083f75b2 */ /* 0x0000220008000100 */
[----:B------:R0:W0:Y:S01]  /*0370*/  SYNCS.EXCH.64 URZ, [UR8+0x28], UR6 ;  /* 0x00002806083f75b2 */ /* 0x0000220008000100 */
[----:B------:R-:W-:Y:S01]  /*0380*/  NOP ;  /* 0x0000000000007918 */ /* 0x000fe20000000000 */
.L_x_2:
[----:B------:R-:W5:Y:S01]  /*0390*/  S2UR UR10, SR_CTAID.Y ;  /* 0x00000000000a79c3 */ /* 0x000f620000002600 */
[----:B------:R-:W1:Y:S01]  /*03a0*/  SHFL.IDX PT, R0, R0, RZ, 0x1f ;  /* 0x00001fff00007589 */ /* 0x000e6200000e0000 */
[----:B------:R-:W-:Y:S02]  /*03b0*/  SHF.R.S32.HI R3, RZ, 0x1f, R5 ;  /* 0x0000001fff037819 */ /* 0x000fe40000011405 */
[----:B------:R-:W-:Y:S02]  /*03c0*/  ELECT P0, URZ, PT ;  /* 0x00000000003f782f */ /* 0x000fe40003800000 */
[----:B------:R-:W-:Y:S01]  /*03d0*/  SHF.R.S32.HI R7, RZ, 0x1f, R2 ;  /* 0x0000001fff077819 */ /* 0x000fe20000011402 */
[----:B0-----:R-:W-:Y:S01]  /*03e0*/  ULDC UR4, c[0x0][0x154] ;  /* 0x0000550000047ab9 */ /* 0x001fe20000000800 */
[----:B------:R-:W-:Y:S01]  /*03f0*/  LEA.HI R3, R3, R5, RZ, 0x7 ;  /* 0x0000000503037211 */ /* 0x000fe200078f38ff */
[----:B------:R-:W-:Y:S01]  /*0400*/  ULDC UR11, c[0x0][0x148] ;  /* 0x00005200000b7ab9 */ /* 0x000fe20000000800 */
[----:B------:R-:W0:Y:S01]  /*0410*/  S2UR UR13, SR_CTAID.X ;  /* 0x00000000000d79c3 */ /* 0x000e220000002500 */
[----:B------:R-:W-:Y:S01]  /*0420*/  LEA.HI R7, R7, R2, RZ, 0x2 ;  /* 0x0000000207077211 */ /* 0x000fe200078f10ff */
[----:B------:R-:W-:Y:S01]  /*0430*/  NOP ;  /* 0x0000000000007918 */ /* 0x000fe20000000000 */
[----:B------:R-:W-:Y:S01]  /*0440*/  LOP3.LUT R3, R3, 0xffffff80, RZ, 0xc0, !PT ;  /* 0xffffff8003037812 */ /* 0x000fe200078ec0ff */
[----:B------:R-:W-:Y:S01]  /*0450*/  NOP ;  /* 0x0000000000007918 */ /* 0x000fe20000000000 */
[----:B------:R-:W-:-:S03]  /*0460*/  LOP3.LUT R7, R7, 0x3ffffffc, RZ, 0xc0, !PT ;  /* 0x3ffffffc07077812 */ /* 0x000fc600078ec0ff */
[----:B------:R-:W-:Y:S02]  /*0470*/  IMAD.IADD R3, R5, 0x1, -R3 ;  /* 0x0000000105037824 */ /* 0x000fe400078e0a03 */
[----:B------:R-:W-:Y:S01]  /*0480*/  IMAD.IADD R2, R2, 0x1, -R7 ;  /* 0x0000000102027824 */ /* 0x000fe200078e0a07 */
[----:B-----5:R-:W-:Y:S02]  /*0490*/  I2FP.F32.U32 R4, UR10 ;  /* 0x0000000a00047c45 */ /* 0x020fe40008201000 */
[----:B-1----:R-:W-:Y:S02]  /*04a0*/  ISETP.NE.OR P0, PT, R0, RZ, !P0 ;  /* 0x000000ff0000720c */ /* 0x002fe40004705670 */
[----:B------:R-:W-:Y:S01]  /*04b0*/  SHF.R.S32.HI R0, RZ, 0x1f, R3 ;  /* 0x0000001fff007819 */ /* 0x000fe20000011403 */
[----:B------:R-:W-:Y:S01]  /*04c0*/  FMUL R8, R4, UR4 ;  /* 0x0000000404087c20 */ /* 0x000fe20008400000 */
[----:B------:R-:W-:Y:S01]  /*04d0*/  ULDC UR4, c[0x0][0x150] ;  /* 0x0000540000047ab9 */ /* 0x000fe20000000800 */
[----:B0-----:R-:W-:-:S02]  /*04e0*/  I2FP.F32.U32 R4, UR13 ;  /* 0x0000000d00047c45 */ /* 0x001fc40008201000 */
[----:B------:R-:W-:Y:S02]  /*04f0*/  LEA.HI R0, R0, R3, RZ, 0x3 ;  /* 0x0000000300007211 */ /* 0x000fe400078f18ff */
[----:B------:R-:W0:Y:S01]  /*0500*/  F2I.U32.TRUNC.NTZ R8, R8 ;  /* 0x0000000800087305 */ /* 0x000e22000020f000 */
[----:B------:R-:W-:Y:S01]  /*0510*/  FMUL R6, R4, UR4 ;  /* 0x0000000404067c20 */ /* 0x000fe20008400000 */
[--C-:B------:R-:W-:Y:S02]  /*0520*/  SHF.R.S32.HI R4, RZ, 0x3, R0.reuse ;  /* 0x00000003ff047819 */ /* 0x100fe40000011400 */
[----:B------:R-:W-:Y:S01]  /*0530*/  VOTEU.ALL UP0, P0 ;  /* 0x00000000003f7886 */ /* 0x000fe20000000000 */
[----:B------:R-:W-:Y:S01]  /*0540*/  SHF.R.S32.HI R5, RZ, 0x1f, R0 ;  /* 0x0000001fff057819 */ /* 0x000fe20000011400 */
[----:B------:R-:W-:Y:S01]  /*0550*/  UMOV UR4, 0x20 ;  /* 0x0000002000047882 */ /* 0x000fe20000000000 */
[----:B------:R-:W1:Y:S01]  /*0560*/  LDC R0, c[0x0][0x140] ;  /* 0x00005000ff007b82 */ /* 0x000e620000000800 */
[----:B------:R-:W5:Y:S01]  /*0570*/  F2I.U32.TRUNC.NTZ R6, R6 ;  /* 0x0000000600067305 */ /* 0x000f62000020f000 */
[----:B------:R-:W-:Y:S01]  /*0580*/  LEA.HI R5, R5, R4, RZ, 0x2 ;  /* 0x0000000405057211 */ /* 0x000fe200078f10ff */
[----:B------:R-:W-:Y:S01]  /*0590*/  @!UP0 UMOV UR7, 0x400 ;  /* 0x0000040000078882 */ /* 0x000fe20000000000 */
[----:B------:R-:W-:-:S04]  /*05a0*/  @!UP0 UIADD3 UR4, -UR4, 0x100000, URZ ;  /* 0x0010000004048890 */ /* 0x000fc8000fffe13f */
[----:B------:R-:W-:Y:S02]  /*05b0*/  @!UP0 USHF.L.U32 UR5, UR4, 0xb, URZ ;  /* 0x0000000b04058899 */ /* 0x000fe4000800063f */
[----:B------:R-:W-:Y:S01]  /*05c0*/  @!UP0 USHF.L.U32 UR4, UR4, 0x1, URZ ;  /* 0x0000000104048899 */ /* 0x000fe2000800063f */
[----:B------:R-:W-:Y:S01]  /*05d0*/  LOP3.LUT R5, R5, 0xfffffffc, RZ, 0xc0, !PT ;  /* 0xfffffffc05057812 */ /* 0x000fe200078ec0ff */
[----:B------:R-:W-:Y:S01]  /*05e0*/  VOTEU.ALL UP1, P0 ;  /* 0x00000000003f7886 */ /* 0x000fe20000020000 */
[----:B------:R-:W2:Y:S01]  /*05f0*/  @!UP0 S2UR UR8, SR_CgaCtaId ;  /* 0x00000000000889c3 */ /* 0x000ea20000008800 */
[----:B0-----:R-:W-:Y:S02]  /*0600*/  R2UR UR12, R8 ;  /* 0x00000000080c72ca */ /* 0x001fe400000e0000 */
[----:B------:R-:W-:-:S04]  /*0610*/  IADD3 R5, R4, -R5, RZ ;  /* 0x8000000504057210 */ /* 0x000fc80007ffe0ff */
[----:B------:R-:W-:Y:S02]  /*0620*/  LEA R2, R2, R5, 0x2 ;  /* 0x0000000502027211 */ /* 0x000fe400078e10ff */
[----:B-----5:R-:W-:-:S03]  /*0630*/  R2UR UR6, R6 ;  /* 0x00000000060672ca */ /* 0x020fc600000e0000 */
[----:B------:R-:W-:Y:S02]  /*0640*/  IMAD.SHL.U32 R5, R2, 0x4, RZ ;  /* 0x0000000402057824 */ /* 0x000fe400078e00ff */
[----:B------:R-:W-:Y:S01]  /*0650*/  UIADD3 UR12, -UR12, URZ, URZ ;  /* 0x0000003f0c0c7290 */ /* 0x000fe2000fffe13f */
[----:B-1----:R-:W-:-:S03]  /*0660*/  ISETP.EQ.U32.AND P3, PT, R0, 0x1, PT ;  /* 0x000000010000780c */ /* 0x002fc60003f62070 */
[----:B------:R-:W-:Y:S01]  /*0670*/  UIMAD UR14, UR11, UR12, UR10 ;  /* 0x0000000c0b0e72a4 */ /* 0x000fe2000f8e020a */
[----:B------:R-:W-:-:S03]  /*0680*/  LOP3.LUT R152, R2, 0xc, R5, 0x78, !PT ;  /* 0x0000000c02987812 */ /* 0x000fc600078e7805 */
[----:B------:R-:W-:Y:S02]  /*0690*/  UIADD3 UR6, -UR6, URZ, URZ ;  /* 0x0000003f06067290 */ /* 0x000fe4000fffe13f */
[----:B--2---:R-:W-:Y:S01]  /*06a0*/  @!UP0 ULEA UR7, UR8, UR7, 0x18 ;  /* 0x0000000708078291 */ /* 0x004fe2000f8ec03f */
[----:B------:R-:W-:Y:S01]  /*06b0*/  ISETP.NE.AND P1, PT, R152, UR14, PT ;  /* 0x0000000e98007c0c */ /* 0x000fe2000bf25270 */
[----:B------:R-:W-:Y:S01]  /*06c0*/  VOTEU.ALL UP0, P0 ;  /* 0x00000000003f7886 */ /* 0x000fe20000000000 */
[----:B------:R-:W-:Y:S01]  /*06d0*/  ULDC UR8, c[0x0][0x144] ;  /* 0x0000510000087ab9 */ /* 0x000fe20000000800 */
[----:B------:R-:W-:Y:S01]  /*06e0*/  LOP3.LUT P0, RZ, R3, 0x7, RZ, 0xc0, !PT ;  /* 0x0000000703ff7812 */ /* 0x000fe2000780c0ff */
[----:B------:R-:W-:-:S03]  /*06f0*/  UIMAD UR8, UR8, UR6, UR13 ;  /* 0x00000006080872a4 */ /* 0x000fc6000f8e020d */
[----:B------:R-:W-:-:S03]  /*0700*/  ISETP.LT.U32.AND P0, PT, R152, 0x2, !P0 ;  /* 0x000000029800780c */ /* 0x000fc60004701070 */
[----:B------:R-:W-:Y:S01]  /*0710*/  ISETP.EQ.OR P1, PT, RZ, UR8, !P1 ;  /* 0x00000008ff007c0c */ /* 0x000fe2000cf22670 */
[----:B------:R-:W0:Y:S02]  /*0720*/  FENCE.VIEW.ASYNC.S ;  /* 0x00000000000073c6 */ /* 0x000e240000000000 */
[----:B0-----:R0:W1:Y:S01]  /*0730*/  @!UP0 SYNCS.EXCH.64 URZ, [UR7+0x40], UR4 ;  /* 0x00004004073f85b2 */ /* 0x0010620008000100 */
[----:B------:R-:W-:-:S04]  /*0740*/  PLOP3.LUT P0, PT, P0, P1, PT, 0x80, 0x0 ;  /* 0x000000000000781c */ /* 0x000fc80000703070 */
[----:B------:R-:W-:Y:S01]  /*0750*/  P2R R17, PR, RZ, 0x1 ;  /* 0x00000001ff117803 */ /* 0x000fe20000000000 */
[----:B------:R0:W2:Y:S01]  /*0760*/  @!UP1 SYNCS.EXCH.64 URZ, [UR7+0x48], UR4 ;  /* 0x00004804073f95b2 */ /* 0x0000a20008000100 */
[----:B------:R-:W-:Y:S01]  /*0770*/  NOP ;  /* 0x0000000000007918 */ /* 0x000fe20000000000 */
[----:B------:R-:W-:Y:S06]  /*0780*/  @!P3 BRA `(.L_x_3) ;  /* 0x000000000008b947 */ /* 0x000fec0003800000 */
[----:B-1234-:R-:W-:Y:S01]  /*0790*/  UCGABAR_ARV ;  /* 0x00000000000079c7 */ /* 0x01efe20008000000 */
[----:B------:R-:W-:Y:S05]  /*07a0*/  BRA `(.L_x_4) ;  /* 0x0000000000047947 */ /* 0x000fea0003800000 */
.L_x_3:
[----:B-1234-:R-:W-:Y:S01]  /*07b0*/  NOP ;  /* 0x0000000000007918 */ /* 0x01efe20000000000 */
.L_x_4:
[----:B0-----:R-:W-:Y:S01]  /*07c0*/  ULDC UR4, c[0x0][0x65c] ;  /* 0x0001970000047ab9 */ /* 0x001fe20000000800 */
[----:B------:R-:W-:Y:S01]  /*07d0*/  UMOV UR5, URZ ;  /* 0x0000003f00057c82 */ /* 0x000fe20008000000 */
[----:B------:R-:W-:-:S03]  /*07e0*/  UISETP.NE.AND UP0, UPT, UR4, 0x1, UPT ;  /* 0x000000010400788c */ /* 0x000fc6000bf05270 */
[----:B------:R-:W-:Y:S01]  /*07f0*/  UMOV UR4, UR13 ;  /* 0x0000000d00047c82 */ /* 0x000fe20008000000 */
[----:B------:R-:W-:Y:S02]  /*0800*/  UP2UR UR45, UPR, URZ, 0x1 ;  /* 0x000000013f2d7883 */ /* 0x000fe40008000000 */
[----:B------:R-:W-:Y:S02]  /*0810*/  PLOP3.LUT P0, PT, PT, PT, UP0, 0x80, 0x0 ;  /* 0x000000000000781c */ /* 0x000fe40003f0f008 */
[----:B------:R-:W-:Y:S02]  /*0820*/  PLOP3.LUT P1, PT, PT, PT, UP0, 0x80, 0x0 ;  /* 0x000000000000781c */ /* 0x000fe40003f2f008 */
[----:B------:R-:W-:Y:S01]  /*0830*/  PLOP3.LUT P5, PT, PT, PT, UP0, 0x80, 0x0 ;  /* 0x000000000000781c */ /* 0x000fe20003faf008 */
[----:B------:R-:W-:Y:S01]  /*0840*/  @UP0 ULDC UR14, c[0x0][0x10] ;  /* 0x00000400000e0ab9 */ /* 0x000fe20000000800 */
[----:B------:R-:W-:Y:S01]  /*0850*/  @UP0 UMOV UR6, UR10 ;  /* 0x0000000a00060c82 */ /* 0x000fe20008000000 */
[----:B------:R-:W-:Y:S01]  /*0860*/  @UP0 UMOV UR7, URZ ;  /* 0x0000003f00070c82 */ /* 0x000fe20008000000 */
[----:B------:R-:W-:Y:S01]  /*0870*/  PLOP3.LUT P4, PT, PT, PT, UP0, 0x80, 0x0 ;  /* 0x000000000000781c */ /* 0x000fe20003f8f008 */
[----:B------:R-:W-:-:S03]  /*0880*/  @UP0 UIMAD.WIDE.U32 UR14, UR13, UR14, UR6 ;  /* 0x0000000e0d0e02a5 */ /* 0x000fc6000f8e0006 */
[----:B------:R-:W-:Y:S01]  /*0890*/  @!UP0 ULDC UR7, c[0x0][0xc] ;  /* 0x0000030000078ab9 */ /* 0x000fe20000000800 */
[----:B------:R-:W-:Y:S01]  /*08a0*/  @UP0 UMOV UR6, URZ ;  /* 0x0000003f00060c82 */ /* 0x000fe20008000000 */
[----:B------:R-:W-:Y:S01]  /*08b0*/  @!UP0 UIMAD.WIDE.U32 UR4, UR10, UR7, UR4 ;  /* 0x000000070a0482a5 */ /* 0x000fe2000f8e0004 */
[----:B------:R-:W-:Y:S01]  /*08c0*/  MOV R2, UR14 ;  /* 0x0000000e00027c02 */ /* 0x000fe20008000f00 */
[----:B------:R-:W-:Y:S02]  /*08d0*/  @UP0 UIADD3 UR6, UR15, UR6, URZ ;  /* 0x000000060f060290 */ /* 0x000fe4000fffe03f */
[----:B------:R-:W-:Y:S01]  /*08e0*/  IMAD.U32 R3, RZ, RZ, UR15 ;  /* 0x0000000fff037e24 */ /* 0x000fe2000f8e00ff */
[----:B------:R-:W-:Y:S01]  /*08f0*/  @P0 MOV R7, R2 ;  /* 0x0000000200070202 */ /* 0x000fe20000000f00 */
[----:B------:R-:W-:Y:S01]  /*0900*/  IMAD.U32 R5, RZ, RZ, UR5 ;  /* 0x00000005ff057e24 */ /* 0x000fe2000f8e00ff */
[----:B------:R-:W-:Y:S01]  /*0910*/  MOV R2, UR4 ;  /* 0x0000000400027c02 */ /* 0x000fe20008000f00 */
[----:B------:R-:W-:Y:S01]  /*0920*/  @P1 IMAD.U32 R6, RZ, RZ, UR6 ;  /* 0x00000006ff061e24 */ /* 0x000fe2000f8e00ff */
[----:B------:R-:W-:Y:S01]  /*0930*/  MOV R4, UR4 ;  /* 0x0000000400047c02 */ /* 0x000fe20008000f00 */
[----:B------:R-:W-:Y:S01]  /*0940*/  @!P5 IMAD.MOV.U32 R6, RZ, RZ, R5 ;  /* 0x000000ffff06d224 */ /* 0x000fe200078e0005 */
[----:B------:R-:W-:Y:S01]  /*0950*/  @!P4 MOV R7, R2 ;  /* 0x000000020007c202 */ /* 0x000fe20000000f00 */
[----:B------:R-:W-:-:S03]  /*0960*/  IMAD.U32 R3, RZ, RZ, UR5 ;  /* 0x00000005ff037e24 */ /* 0x000fc6000f8e00ff */
[----:B------:R0:W-:Y:S04]  /*0970*/  STL [R1+0x200], R6 ;  /* 0x0002000601007387 */ /* 0x0001e80000100800 */
[----:B------:R0:W-:Y:S01]  /*0980*/  STL [R1+0x204], R7 ;  /* 0x0002040701007387 */ /* 0x0001e20000100800 */
[----:B------:R-:W-:Y:S05]  /*0990*/  @!P3 BRA `(.L_x_5) ;  /* 0x00000000000cb947 */ /* 0x000fea0003800000 */
[----:B------:R-:W-:Y:S01]  /*09a0*/  UCGABAR_WAIT ;  /* 0x0000000000007dc7 */ /* 0x000fe20008000000 */
[----:B------:R-:W-:Y:S01]  /*09b0*/  CCTL.IVALL ;  /* 0x00000000ff00798f */ /* 0x000fe20002000000 */
[----:B------:R-:W-:Y:S05]  /*09c0*/  BRA `(.L_x_6) ;  /* 0x0000000000047947 */ /* 0x000fea0003800000 */
.L_x_5:
[----:B------:R-:W-:Y:S06]  /*09d0*/  BAR.SYNC.DEFER_BLOCKING 0x0 ;  /* 0x0000000000007b1d */ /* 0x000fec0000010000 */
.L_x_6:
[----:B------:R-:W-:Y:S05]  /*09e0*/  @!P2 BRA `(.L_x_7) ;  /* 0x0000016400b0a947 */ /* 0x000fea0003800000 */
[----:B------:R-:W-:-:S06]  /*09f0*/  UISETP.GT.U32.AND UP0, UPT, UR16, 0x1, UPT ;  /* 0x000000011000788c */ /* 0x000fcc000bf04070 */
[----:B------:R-:W-:-:S13]  /*0a00*/  PLOP3.LUT P0, PT, PT, PT, UP0, 0x80, 0x0 ;  /* 0x000000000000781c */ /* 0x000fda0003f0f008 */
[----:B------:R-:W-:Y:S05]  /*0a10*/  @P0 EXIT ;  /* 0x000000000000094d */ /* 0x000fea0003800000 */
[----:B------:R-:W-:Y:S01]  /*0a20*/  ULDC.64 UR4, c[0x0][0x650] ;  /* 0x0001940000047ab9 */ /* 0x000fe20000000a00 */
[----:B------:R-:W-:Y:S01]  /*0a30*/  UMOV UR41, 0xffffffff ;  /* 0xffffffff00297882 */ /* 0x000fe20000000000 */
[----:B------:R-:W-:Y:S01]  /*0a40*/  ISETP.GE.U32.AND P0, PT, R7, UR4, PT ;  /* 0x0000000407007c0c */ /* 0x000fe2000bf06070 */
[----:B------:R-:W-:Y:S01]  /*0a50*/  UMOV UR42, 0xffffffff ;  /* 0xffffffff002a7882 */ /* 0x000fe20000000000 */
[----:B------:R-:W-:Y:S01]  /*0a60*/  UMOV UR43, 0xffffffff ;  /* 0xffffffff002b7882 */ /* 0x000fe20000000000 */
[----:B------:R-:W-:Y:S02]  /*0a70*/  PRMT R0, RZ, 0x7610, R0 ;  /* 0x00007610ff007816 */ /* 0x000fe40000000000 */
[----:B------:R-:W-:-:S13]  /*0a80*/  ISETP.GE.U32.AND.EX P0, PT, R6, UR5, PT, P0 ;  /* 0x0000000506007c0c */ /* 0x000fda000bf06100 */
[----:B------:R-:W-:Y:S05]  /*0a90*/  @P0 BRA `(.L_x_8) ;  /* 0x0000000400480947 */ /* 0x000fea0003800000 */
[----:B------:R-:W-:Y:S01]  /*0aa0*/  ULDC.64 UR16, c[0x0][0x628] ;  /* 0x00018a0000107ab9 */ /* 0x000fe20000000a00 */
[C---:B------:R-:W-:Y:S01]  /*0ab0*/  R2UR UR19, R7.reuse ;  /* 0x00000000071372ca */ /* 0x040fe200000e0000 */
[----:B------:R-:W-:Y:S01]  /*0ac0*/  ULDC UR18, c[0x0][0x630] ;  /* 0x00018c0000127ab9 */ /* 0x000fe20000000800 */
[----:B------:R-:W-:Y:S02]  /*0ad0*/  ISETP.NE.U32.AND P0, PT, RZ, UR16, PT ;  /* 0x00000010ff007c0c */ /* 0x000fe4000bf05070 */
[----:B------:R-:W-:Y:S02]  /*0ae0*/  R2UR UR4, R7 ;  /* 0x00000000070472ca */ /* 0x000fe400000e0000 */
[----:B------:R-:W-:Y:S02]  /*0af0*/  ISETP.NE.AND.EX P0, PT, RZ, UR17, PT, P0 ;  /* 0x00000011ff007c0c */ /* 0x000fe4000bf05300 */
[----:B------:R-:W-:-:S11]  /*0b00*/  R2UR UR5, R6 ;  /* 0x00000000060572ca */ /* 0x000fd600000e0000 */
[----:B------:R-:W-:Y:S05]  /*0b10*/  @!P0 BRA `(.L_x_9) ;  /* 0x0000000000308947 */ /* 0x000fea0003800000 */
[----:B------:R-:W-:Y:S01]  /*0b20*/  R2UR UR4, R7 ;  /* 0x00000000070472ca */ /* 0x000fe200000e0000 */
[----:B------:R-:W-:Y:S01]  /*0b30*/  ULDC UR9, c[0x0][0x634] ;  /* 0x00018d0000097ab9 */ /* 0x000fe20000000800 */
[----:B------:R-:W-:-:S11]  /*0b40*/  R2UR UR13, R6 ;  /* 0x00000000060d72ca */ /* 0x000fd600000e0000 */
[----:B------:R-:W-:-:S04]  /*0b50*/  UIADD3 UR9, UP0, UR4, UR9, URZ ;  /* 0x0000000904097290 */ /* 0x000fc8000ff1e03f */
[----:B------:R-:W-:-:S04]  /*0b60*/  UIADD3.X UR13, URZ, UR13, URZ, UP0, !UPT ;  /* 0x0000000d3f0d7290 */ /* 0x000fc800087fe43f */
[----:B------:R-:W-:-:S04]  /*0b70*/  UIMAD.WIDE.U32 UR4, UR13, UR16, URZ ;  /* 0x000000100d0472a5 */ /* 0x000fc8000f8e003f */
[----:B------:R-:W-:Y:S02]  /*0b80*/  UIMAD.WIDE.U32 UR6, UP0, UR9, UR17, UR4 ;  /* 0x00000011090672a5 */ /* 0x000fe4000f800004 */
[----:B------:R-:W-:Y:S02]  /*0b90*/  UIMAD.WIDE.U32 UR4, UR9, UR16, URZ ;  /* 0x00000010090472a5 */ /* 0x000fe4000f8e003f */
[----:B------:R-:W-:Y:S02]  /*0ba0*/  UIADD3.X UR15, URZ, URZ, URZ, UP0, !UPT ;  /* 0x0000003f3f0f7290 */ /* 0x000fe400087fe43f */
[----:B------:R-:W-:Y:S01]  /*0bb0*/  UIADD3 URZ, UP0, UR5, UR6, URZ ;  /* 0x00000006053f7290 */ /* 0x000fe2000ff1e03f */
[----:B------:R-:W-:-:S03]  /*0bc0*/  UMOV UR14, UR7 ;  /* 0x00000007000e7c82 */ /* 0x000fc60008000000 */
[----:B------:R-:W-:-:S12]  /*0bd0*/  UIMAD.WIDE.U32.X UR4, UR13, UR17, UR14, UP0 ;  /* 0x000000110d0472a5 */ /* 0x000fd800080e040e */
.L_x_9:
[----:B------:R-:W-:Y:S01]  /*0be0*/  USHF.R.U64 UR43, UR4, UR18, UR5 ;  /* 0x00000012042b7299 */ /* 0x000fe20008001205 */
[----:B------:R-:W-:Y:S01]  /*0bf0*/  R2UR UR7, R6 ;  /* 0x00000000060772ca */ /* 0x000fe200000e0000 */
[----:B------:R-:W-:Y:S02]  /*0c00*/  USHF.R.U32.HI UR4, URZ, UR18, UR5 ;  /* 0x000000123f047299 */ /* 0x000fe40008011605 */
[----:B------:R-:W-:Y:S01]  /*0c10*/  UIADD3 UR5, UP0, URZ, -UR43, URZ ;  /* 0x8000002b3f057290 */ /* 0x000fe2000ff1e03f */
[----:B------:R-:W-:Y:S01]  /*0c20*/  ULDC.64 UR14, c[0x0][0x620] ;  /* 0x00018800000e7ab9 */ /* 0x000fe20000000a00 */
[----:B------:R-:W-:Y:S02]  /*0c30*/  UMOV UR6, UR19 ;  /* 0x0000001300067c82 */ /* 0x000fe40008000000 */
[----:B------:R-:W-:Y:S01]  /*0c40*/  UIADD3.X UR4, URZ, ~UR4, URZ, UP0, !UPT ;  /* 0x800000043f047290 */ /* 0x000fe200087fe43f */
[----:B------:R-:W-:Y:S01]  /*0c50*/  ULDC UR9, c[0x0][0x618] ;  /* 0x0001860000097ab9 */ /* 0x000fe20000000800 */
[----:B------:R-:W-:-:S02]  /*0c60*/  UIMAD UR12, UR11, UR12, UR10 ;  /* 0x0000000c0b0c72a4 */ /* 0x000fc4000f8e020a */
[----:B------:R-:W-:Y:S02]  /*0c70*/  UIMAD UR4, UR4, UR14, URZ ;  /* 0x0000000e040472a4 */ /* 0x000fe4000f8e023f */
[----:B------:R-:W-:Y:S02]  /*0c80*/  UIMAD.WIDE.U32 UR6, UR5, UR14, UR6 ;  /* 0x0000000e050672a5 */ /* 0x000fe4000f8e0006 */
[----:B------:R-:W-:Y:S01]  /*0c90*/  UIMAD UR4, UR5, UR15, UR4 ;  /* 0x0000000f050472a4 */ /* 0x000fe2000f8e0204 */
[----:B------:R-:W-:Y:S01]  /*0ca0*/  ULDC UR10, c[0x0][0x608] ;  /* 0x00018200000a7ab9 */ /* 0x000fe20000000800 */
[----:B------:R-:W-:Y:S02]  /*0cb0*/  ULDC UR18, c[0x0][0x658] ;  /* 0x0001960000127ab9 */ /* 0x000fe40000000800 */
[----:B------:R-:W-:Y:S01]  /*0cc0*/  UIADD3 UR7, UR7, UR4, URZ ;  /* 0x0000000407077290 */ /* 0x000fe2000fffe03f */
[----:B------:R-:W-:Y:S02]  /*0cd0*/  UMOV UR11, 0xffffffff ;  /* 0xffffffff000b7882 */ /* 0x000fe40000000000 */
[----:B------:R-:W-:Y:S01]  /*0ce0*/  ULDC.64 UR4, c[0x0][0x640] ;  /* 0x0001900000047ab9 */ /* 0x000fe20000000a00 */
[----:B------:R-:W-:Y:S01]  /*0cf0*/  USHF.R.U64 UR16, UR6, UR9, UR7 ;  /* 0x0000000906107299 */ /* 0x000fe20008001207 */
[----:B------:R-:W-:Y:S01]  /*0d00*/  ISETP.NE.U32.AND P0, PT, RZ, UR4, PT ;  /* 0x00000004ff007c0c */ /* 0x000fe2000bf05070 */
[----:B------:R-:W-:-:S02]  /*0d10*/  USHF.R.U32.HI UR7, URZ, UR9, UR7 ;  /* 0x000000093f077299 */ /* 0x000fc40008011607 */
[----:B------:R-:W-:Y:S01]  /*0d20*/  USHF.L.U32 UR6, UR11, UR18, URZ ;  /* 0x000000120b067299 */ /* 0x000fe2000800063f */
[----:B------:R-:W-:Y:S01]  /*0d30*/  ISETP.NE.AND.EX P0, PT, RZ, UR5, PT, P0 ;  /* 0x00000005ff007c0c */ /* 0x000fe2000bf05300 */
[----:B------:R-:W-:Y:S02]  /*0d40*/  USHF.R.U64 UR22, UR16, UR10, UR7 ;  /* 0x0000000a10167299 */ /* 0x000fe40008001207 */
[----:B------:R-:W-:Y:S02]  /*0d50*/  USHF.R.U32.HI UR7, URZ, UR10, UR7 ;  /* 0x0000000a3f077299 */ /* 0x000fe40008011607 */
[----:B------:R-:W-:Y:S02]  /*0d60*/  UISETP.NE.AND UP1, UPT, UR45, URZ, UPT ;  /* 0x0000003f2d00728c */ /* 0x000fe4000bf25270 */
[----:B------:R-:W-:Y:S01]  /*0d70*/  USHF.R.U64 UR23, UR22, UR18, UR7 ;  /* 0x0000001216177299 */ /* 0x000fe20008001207 */
[----:B------:R-:W-:Y:S01]  /*0d80*/  ULDC UR17, c[0x0][0x600] ;  /* 0x0001800000117ab9 */ /* 0x000fe20000000800 */
[----:B------:R-:W-:-:S02]  /*0d90*/  ULOP3.LUT UR13, URZ, UR6, URZ, 0x33, !UPT ;  /* 0x000000063f0d7292 */ /* 0x000fc4000f8e333f */
[----:B------:R-:W-:Y:S02]  /*0da0*/  UIADD3 UR15, UR17, -0x1, URZ ;  /* 0xffffffff110f7890 */ /* 0x000fe4000fffe03f */
[----:B------:R-:W-:Y:S02]  /*0db0*/  USEL UR12, UR8, UR12, !UP1 ;  /* 0x0000000c080c7287 */ /* 0x000fe4000c800000 */
[----:B------:R-:W-:Y:S01]  /*0dc0*/  USHF.R.U32.HI UR7, URZ, UR18, UR7 ;  /* 0x000000123f077299 */ /* 0x000fe20008011607 */
[----:B------:R-:W-:Y:S01]  /*0dd0*/  ULDC UR19, c[0x0][0x648] ;  /* 0x0001920000137ab9 */ /* 0x000fe20000000800 */
[----:B------:R-:W-:Y:S01]  /*0de0*/  ULDC UR20, c[0x0][0x638] ;  /* 0x00018e0000147ab9 */ /* 0x000fe20000000800 */
[----:B------:R-:W-:Y:S01]  /*0df0*/  UMOV UR21, 0x1 ;  /* 0x0000000100157882 */ /* 0x000fe20000000000 */
[----:B------:R-:W-:Y:S01]  /*0e00*/  UMOV UR6, UR23 ;  /* 0x0000001700067c82 */ /* 0x000fe20008000000 */
[----:B------:R-:W-:Y:S07]  /*0e10*/  @!P0 BRA `(.L_x_10) ;  /* 0x0000000000308947 */ /* 0x000fee0003800000 */
[----:B------:R-:W-:Y:S02]  /*0e20*/  ULDC UR10, c[0x0][0x64c] ;  /* 0x00019300000a7ab9 */ /* 0x000fe40000000800 */
        /* <DEDUP_REMOVED lines=8> */
[----:B------:R-:W-:-:S07]  /*0eb0*/  UIMAD.WIDE.U32.X UR4, UR14, UR5, UR10, UP0 ;  /* 0x000000050e0472a5 */ /* 0x000fce00080e040a */
[----:B------:R-:W-:Y:S01]  /*0ec0*/  UMOV UR6, UR4 ;  /* 0x0000000400067c82 */ /* 0x000fe20008000000 */
[----:B------:R-:W-:-:S05]  /*0ed0*/  UMOV UR7, UR5 ;  /* 0x0000000500077c82 */ /* 0x000fca0008000000 */
.L_x_10:
[----:B------:R-:W-:Y:S01]  /*0ee0*/  USHF.R.U64 UR5, UR6, UR19, UR7 ;  /* 0x0000001306057299 */ /* 0x000fe20008001207 */
[----:B------:R-:W-:Y:S01]  /*0ef0*/  MOV R0, 0x1 ;  /* 0x0000000100007802 */ /* 0x000fe20000000f00 */
[----:B------:R-:W-:Y:S02]  /*0f00*/  USHF.L.U32 UR4, UR21, UR18, URZ ;  /* 0x0000001215047299 */ /* 0x000fe4000800063f */
[----:B------:R-:W-:Y:S02]  /*0f10*/  ULOP3.LUT UR13, UR22, UR13, URZ, 0xc0, !UPT ;  /* 0x0000000d160d7292 */ /* 0x000fe4000f8ec03f */
[----:B------:R-:W-:Y:S02]  /*0f20*/  UIADD3 UR6, -UR5, URZ, URZ ;  /* 0x0000003f05067290 */ /* 0x000fe4000fffe13f */
[----:B------:R-:W-:Y:S02]  /*0f30*/  UIMAD UR13, UR4, UR5, UR13 ;  /* 0x00000005040d72a4 */ /* 0x000fe4000f8e020d */
[----:B------:R-:W-:-:S02]  /*0f40*/  ULOP3.LUT UR15, UR16, UR15, URZ, 0xc0, !UPT ;  /* 0x0000000f100f7292 */ /* 0x000fc4000f8ec03f */
[----:B------:R-:W-:Y:S01]  /*0f50*/  UIMAD UR4, UR6, UR20, UR23 ;  /* 0x00000014060472a4 */ /* 0x000fe2000f8e0217 */
[----:B------:R-:W-:Y:S01]  /*0f60*/  ULDC UR5, c[0x0][0x610] ;  /* 0x0001840000057ab9 */ /* 0x000fe20000000800 */
[----:B------:R-:W-:Y:S02]  /*0f70*/  UISETP.NE.AND UP0, UPT, UR45, URZ, UPT ;  /* 0x0000003f2d00728c */ /* 0x000fe4000bf05270 */
[----:B------:R-:W-:Y:S02]  /*0f80*/  UIMAD UR12, UR13, UR5, UR12 ;  /* 0x000000050d0c72a4 */ /* 0x000fe4000f8e020c */
[----:B------:R-:W-:-:S04]  /*0f90*/  UIMAD UR4, UR4, UR17, UR15 ;  /* 0x00000011040472a4 */ /* 0x000fc8000f8e020f */
[----:B------:R-:W-:Y:S02]  /*0fa0*/  USEL UR42, UR4, UR12, !UP0 ;  /* 0x0000000c042a7287 */ /* 0x000fe4000c000000 */
[----:B------:R-:W-:-:S12]  /*0fb0*/  USEL UR41, UR12, UR4, !UP0 ;  /* 0x000000040c297287 */ /* 0x000fd8000c000000 */
.L_x_8:
[----:B------:R-:W-:-:S08]  /*0fc0*/  NOP ;  /* 0x0000000000007918 */ /* 0x000fd00000000000 */
[----:B------:R-:W1:Y:S02]  /*0fd0*/  USETMAXREG.TRY_ALLOC.CTAPOOL UP0, 0xf0 ;  /* 0x000000f0000079c8 */ /* 0x000e640008000600 */
[----:B-1----:R-:W-:-:S13]  /*0fe0*/  PLOP3.LUT P0, PT, PT, PT, UP0, 0x80, 0x0 ;  /* 0x000000000000781c */ /* 0x002fda0003f0f008 */
[----:B------:R-:W-:Y:S05]  /*0ff0*/  @!P0 BRA `(.L_x_8) ;  /* 0xfffffffc00f08947 */ /* 0x000fea000383ffff */
[----:B------:R-:W-:Y:S01]  /*1000*/  ULDC.64 UR4, c[0x0][0x598] ;  /* 0x0001660000047ab9 */ /* 0x000fe20000000a00 */
[----:B------:R-:W-:Y:S01]  /*1010*/  ULDC.64 UR36, c[0x0][0x208] ;  /* 0x0000820000247ab9 */ /* 0x000fe20000000a00 */
[----:B------:R-:W-:-:S04]  /*1020*/  ISETP.NE.U32.AND P0, PT, RZ, UR4, PT ;  /* 0x00000004ff007c0c */ /* 0x000fc8000bf05070 */
[----:B------:R-:W-:-:S13]  /*1030*/  ISETP.NE.AND.EX P0, PT, RZ, UR5, PT, P0 ;  /* 0x00000005ff007c0c */ /* 0x000fda000bf05300 */
[----:B------:R-:W-:Y:S05]  /*1040*/  @!P0 BRA `(.L_x_11) ;  /* 0x00000000001c8947 */ /* 0x000fea0003800000 */
[----:B------:R-:W1:Y:S02]  /*1050*/  LDC.64 R2, c[0x0][0x598] ;  /* 0x00016600ff027b82 */ /* 0x000e640000000a00 */
[----:B-1----:R-:W2:Y:S02]  /*1060*/  LDG.E.64 R2, desc[UR36][R2.64] ;  /* 0x0000002402027981 */ /* 0x002ea4000c1e1b00 */
[----:B--2---:R-:W-:-:S04]  /*1070*/  ISETP.NE.U32.AND P0, PT, R2, RZ, PT ;  /* 0x000000ff0200720c */ /* 0x004fc80003f05070 */
[----:B------:R-:W-:-:S13]  /*1080*/  ISETP.NE.AND.EX P0, PT, R3, RZ, PT, P0 ;  /* 0x000000ff0300720c */ /* 0x000fda0003f05300 */
[----:B------:R-:W-:Y:S05]  /*1090*/  @!P0 BRA `(.L_x_11) ;  /* 0x0000000000088947 */ /* 0x000fea0003800000 */
[----:B------:R1:W5:Y:S01]  /*10a0*/  LD.E R2, desc[UR36][R2.64] ;  /* 0x0000002402027980 */ /* 0x000362000c101900 */
[----:B------:R-:W-:Y:S05]  /*10b0*/  BRA `(.L_x_12) ;  /* 0x0000000000247947 */ /* 0x000fea0003800000 */
.L_x_11:
[----:B------:R-:W-:Y:S02]  /*10c0*/  ULDC.64 UR4, c[0x0][0x588] ;  /* 0x0001620000047ab9 */ /* 0x000fe40000000a00 */
[----:B------:R-:W-:-:S04]  /*10d0*/  ISETP.NE.U32.AND P0, PT, RZ, UR4, PT ;  /* 0x00000004ff007c0c */ /* 0x000fc8000bf05070 */
[----:B------:R-:W-:-:S13]  /*10e0*/  ISETP.NE.AND.EX P0, PT, RZ, UR5, PT, P0 ;  /* 0x00000005ff007c0c */ /* 0x000fda000bf05300 */
[----:B------:R-:W-:Y:S05]  /*10f0*/  @!P0 BRA `(.L_x_13) ;  /* 0x00000000000c8947 */ /* 0x000fea0003800000 */
[----:B------:R-:W1:Y:S02]  /*1100*/  LDC.64 R2, c[0x0][0x588] ;  /* 0x00016200ff027b82 */ /* 0x000e640000000a00 */
[----:B-1----:R2:W5:Y:S01]  /*1110*/  LDG.E R2, desc[UR36][R2.64] ;  /* 0x0000002402027981 */ /* 0x002562000c1e1900 */
[----:B------:R-:W-:Y:S05]  /*1120*/  BRA `(.L_x_12) ;  /* 0x0000000000087947 */ /* 0x000fea0003800000 */
.L_x_13:
[----:B------:R-:W-:Y:S02]  /*1130*/  ULDC UR4, c[0x0][0x580] ;  /* 0x0001600000047ab9 */ /* 0x000fe40000000800 */
[----:B------:R-:W-:-:S07]  /*1140*/  IMAD.U32 R2, RZ, RZ, UR4 ;  /* 0x00000004ff027e24 */ /* 0x000fce000f8e00ff */
.L_x_12:
[----:B------:R-:W-:Y:S02]  /*1150*/  ULDC.64 UR4, c[0x0][0x5a0] ;  /* 0x0001680000047ab9 */ /* 0x000fe40000000a00 */
[----:B------:R-:W-:-:S04]  /*1160*/  ISETP.NE.U32.AND P0, PT, RZ, UR4, PT ;  /* 0x00000004ff007c0c */ /* 0x000fc8000bf05070 */
[----:B------:R-:W-:-:S13]  /*1170*/  ISETP.NE.AND.EX P0, PT, RZ, UR5, PT, P0 ;  /* 0x00000005ff007c0c */ /* 0x000fda000bf05300 */
[----:B------:R-:W-:Y:S05]  /*1180*/  @!P0 BRA `(.L_x_14) ;  /* 0x00000000001c8947 */ /* 0x000fea0003800000 */
[----:B------:R-:W3:Y:S02]  /*1190*/  LDC.64 R4, c[0x0][0x5a0] ;  /* 0x00016800ff047b82 */ /* 0x000ee40000000a00 */
[----:B---3--:R-:W3:Y:S02]  /*11a0*/  LDG.E.64 R4, desc[UR36][R4.64] ;  /* 0x0000002404047981 */ /* 0x008ee4000c1e1b00 */
[----:B---3--:R-:W-:-:S04]  /*11b0*/  ISETP.NE.U32.AND P0, PT, R4, RZ, PT ;  /* 0x000000ff0400720c */ /* 0x008fc80003f05070 */
[----:B------:R-:W-:-:S13]  /*11c0*/  ISETP.NE.AND.EX P0, PT, R5, RZ, PT, P0 ;  /* 0x000000ff0500720c */ /* 0x000fda0003f05300 */
[----:B------:R-:W-:Y:S05]  /*11d0*/  @!P0 BRA `(.L_x_14) ;  /* 0x0000000000088947 */ /* 0x000fea0003800000 */
[----:B------:R3:W5:Y:S01]  /*11e0*/  LD.E R16, desc[UR36][R4.64] ;  /* 0x0000002404107980 */ /* 0x000762000c101900 */
[----:B------:R-:W-:Y:S05]  /*11f0*/  BRA `(.L_x_15) ;  /* 0x0000000000247947 */ /* 0x000fea0003800000 */
.L_x_14:
[----:B------:R-:W-:Y:S02]  /*1200*/  ULDC.64 UR4, c[0x0][0x590] ;  /* 0x0001640000047ab9 */ /* 0x000fe40000000a00 */
[----:B------:R-:W-:-:S04]  /*1210*/  ISETP.NE.U32.AND P0, PT, RZ, UR4, PT ;  /* 0x00000004ff007c0c */ /* 0x000fc8000bf05070 */
[----:B------:R-:W-:-:S13]  /*1220*/  ISETP.NE.AND.EX P0, PT, RZ, UR5, PT, P0 ;  /* 0x00000005ff007c0c */ /* 0x000fda000bf05300 */
[----:B------:R-:W-:Y:S05]  /*1230*/  @!P0 BRA `(.L_x_16) ;  /* 0x00000000000c8947 */ /* 0x000fea0003800000 */
[----:B------:R-:W3:Y:S02]  /*1240*/  LDC.64 R4, c[0x0][0x590] ;  /* 0x00016400ff047b82 */ /* 0x000ee40000000a00 */
[----:B---3--:R4:W5:Y:S01]  /*1250*/  LDG.E R16, desc[UR36][R4.64] ;  /* 0x0000002404107981 */ /* 0x008962000c1e1900 */
[----:B------:R-:W-:Y:S05]  /*1260*/  BRA `(.L_x_15) ;  /* 0x0000000000087947 */ /* 0x000fea0003800000 */
.L_x_16:
[----:B------:R-:W-:Y:S02]  /*1270*/  ULDC UR4, c[0x0][0x584] ;  /* 0x0001610000047ab9 */ /* 0x000fe40000000800 */
[----:B------:R-:W-:-:S07]  /*1280*/  MOV R16, UR4 ;  /* 0x0000000400107c02 */ /* 0x000fce0008000f00 */
.L_x_15:
[----:B------:R-:W-:-:S13]  /*1290*/  LOP3.LUT P0, RZ, R0, 0xff, RZ, 0xc0, !PT ;  /* 0x000000ff00ff7812 */ /* 0x000fda000780c0ff */
[----:B------:R-:W-:Y:S05]  /*12a0*/  @!P0 EXIT ;  /* 0x000000000000894d */ /* 0x000fea0003800000 */
[----:B------:R-:W-:Y:S01]  /*12b0*/  ULDC UR4, c[0x0][0x28c] ;  /* 0x0000a30000047ab9 */ /* 0x000fe20000000800 */
[----:B------:R-:W-:Y:S01]  /*12c0*/  UMOV UR38, URZ ;  /* 0x0000003f00267c82 */ /* 0x000fe20008000000 */
[----:B------:R-:W-:Y:S01]  /*12d0*/  UIADD3 UR4, UR4, 0x1f, URZ ;  /* 0x0000001f04047890 */ /* 0x000fe2000fffe03f */
[----:B------:R-:W-:-:S03]  /*12e0*/  UMOV UR39, URZ ;  /* 0x0000003f00277c82 */ /* 0x000fc60008000000 */
[----:B------:R-:W-:-:S04]  /*12f0*/  USHF.R.S32.HI UR5, URZ, 0x1f, UR4 ;  /* 0x0000001f3f057899 */ /* 0x000fc80008011404 */
[----:B------:R-:W-:-:S04]  /*1300*/  ULEA.HI UR5, UR5, UR4, URZ, 0x5 ;  /* 0x0000000405057291 */ /* 0x000fc8000f8f283f */
[----:B------:R-:W-:-:S12]  /*1310*/  USHF.R.S32.HI UR44, URZ, 0x5, UR5 ;  /* 0x000000053f2c7899 */ /* 0x000fd80008011405 */
.L_x_546:
[----:B------:R-:W0:Y:S01]  /*1320*/  S2R R0, SR_TID.X ;  /* 0x0000000000007919 */ /* 0x000e220000002100 */
[----:B------:R-:W1:Y:S01]  /*1330*/  S2UR UR7, SR_CgaCtaId ;  /* 0x00000000000779c3 */ /* 0x000e620000008800 */
[----:B------:R-:W-:Y:S02]  /*1340*/  UMOV UR6, 0x400 ;  /* 0x0000040000067882 */ /* 0x000fe40000000000 */
[----:B-1----:R-:W-:Y:S01]  /*1350*/  ULEA UR6, UR7, UR6, 0x18 ;  /* 0x0000000607067291 */ /* 0x002fe2000f8ec03f */
[----:B0-----:R-:W-:-:S04]  /*1360*/  LOP3.LUT R0, R0, 0x80, RZ, 0xc0, !PT ;  /* 0x0000008000007812 */ /* 0x001fc800078ec0ff */
[----:B------:R-:W-:-:S06]  /*1370*/  SHF.R.U32.HI R0, RZ, 0x7, R0 ;  /* 0x00000007ff007819 */ /* 0x000fcc0000011600 */
[----:B------:R-:W0:Y:S02]  /*1380*/  SHFL.IDX PT, R0, R0, RZ, 0x1f ;  /* 0x00001fff00007589 */ /* 0x000e2400000e0000 */
[----:B0-----:R-:W-:-:S13]  /*1390*/  R2UR UR4, R0 ;  /* 0x00000000000472ca */ /* 0x001fda00000e0000 */
[----:B------:R-:W-:-:S04]  /*13a0*/  ULEA.HI UR5, UR4, UR4, URZ, 0x1 ;  /* 0x0000000404057291 */ /* 0x000fc8000f8f083f */
[----:B------:R-:W-:-:S04]  /*13b0*/  ULOP3.LUT UR5, UR5, 0x7fffe, URZ, 0xc0, !UPT ;  /* 0x0007fffe05057892 */ /* 0x000fc8000f8ec03f */
[----:B------:R-:W-:-:S03]  /*13c0*/  UIADD3 UR5, UR4, -UR5, URZ ;  /* 0x8000000504057290 */ /* 0x000fc6000fffe03f */
[----:B------:R-:W-:Y:S01]  /*13d0*/  ULDC UR4, c[0x0][0x28c] ;  /* 0x0000a30000047ab9 */ /* 0x000fe20000000800 */
[----:B------:R-:W-:Y:S01]  /*13e0*/  ULEA UR5, UR5, UR6, 0xd ;  /* 0x0000000605057291 */ /* 0x000fe2000f8e683f */
[----:B------:R-:W-:-:S03]  /*13f0*/  ISETP.LT.AND P0, PT, RZ, UR4, PT ;  /* 0x00000004ff007c0c */ /* 0x000fc6000bf01270 */
[----:B------:R-:W-:-:S04]  /*1400*/  UIADD3 UR5, UR5, 0x100, URZ ;  /* 0x0000010005057890 */ /* 0x000fc8000fffe03f */
[----:B------:R-:W-:-:S04]  /*1410*/  USHF.R.U32.HI UR5, URZ, 0x4, UR5 ;  /* 0x000000043f057899 */ /* 0x000fc80008011605 */
[----:B------:R-:W-:Y:S02]  /*1420*/  ULOP3.LUT UR46, UR5, 0x3fff, URZ, 0xc0, !UPT ;  /* 0x00003fff052e7892 */ /* 0x000fe4000f8ec03f */
[----:B--234-:R-:W-:Y:S10]  /*1430*/  @P0 BRA `(.L_x_17) ;  /* 0x0000000000400947 */ /* 0x01cff40003800000 */
[----:B------:R-:W-:Y:S01]  /*1440*/  MOV R0, 0x0 ;  /* 0x0000000000007802 */ /* 0x000fe20000000f00 */
[----:B------:R-:W-:Y:S01]  /*1450*/  ULDC.64 UR4, c[0x4][0x68] ;  /* 0x01001a0000047ab9 */ /* 0x000fe20000000a00 */
[----:B------:R-:W-:Y:S01]  /*1460*/  ULDC.64 UR6, c[0x4][0x8] ;  /* 0x0100020000067ab9 */ /* 0x000fe20000000a00 */
[----:B---34-:R-:W-:Y:S01]  /*1470*/  IMAD.U32 R4, RZ, RZ, UR4 ;  /* 0x00000004ff047e24 */ /* 0x018fe2000f8e00ff */
[----:B------:R0:W1:Y:S01]  /*1480*/  LDC.64 R14, c[0x4][R0] ;  /* 0x01000000000e7b82 */ /* 0x0000620000000a00 */
[----:B------:R-:W-:Y:S01]  /*1490*/  MOV R5, UR5 ;  /* 0x0000000500057c02 */ /* 0x000fe20008000f00 */
[----:B------:R-:W-:Y:S01]  /*14a0*/  ULDC.64 UR4, c[0x4][0x70] ;  /* 0x01001c0000047ab9 */ /* 0x000fe20000000a00 */
[----:B------:R-:W-:Y:S01]  /*14b0*/  IMAD.U32 R10, RZ, RZ, UR6 ;  /* 0x00000006ff0a7e24 */ /* 0x000fe2000f8e00ff */
[----:B------:R-:W-:Y:S01]  /*14c0*/  MOV R7, UR5 ;  /* 0x0000000500077c02 */ /* 0x000fe20008000f00 */
[----:B------:R-:W-:Y:S01]  /*14d0*/  IMAD.U32 R6, RZ, RZ, UR4 ;  /* 0x00000004ff067e24 */ /* 0x000fe2000f8e00ff */
[----:B------:R-:W-:Y:S01]  /*14e0*/  MOV R11, UR7 ;  /* 0x00000007000b7c02 */ /* 0x000fe20008000f00 */
[----:B------:R-:W-:Y:S01]  /*14f0*/  IMAD.MOV.U32 R8, RZ, RZ, 0x1e1 ;  /* 0x000001e1ff087424 */ /* 0x000fe200078e00ff */
[----:B------:R-:W-:Y:S01]  /*1500*/  MOV R12, 0x1 ;  /* 0x00000001000c7802 */ /* 0x000fe20000000f00 */
[----:B0-----:R-:W-:-:S07]  /*1510*/  IMAD.MOV.U32 R13, RZ, RZ, RZ ;  /* 0x000000ffff0d7224 */ /* 0x001fce00078e00ff */
[----:B------:R-:W-:-:S07]  /*1520*/  LEPC R20, `(.L_x_17) ;  /* 0x000000001014794e */ /* 0x000fce0000000000 */
[----:B-12--5:R-:W-:Y:S05]  /*1530*/  CALL.ABS.NOINC R14 ;  /* 0x000000000e007343 */ /* 0x026fea0003c00000 */
.L_x_17:
[----:B------:R-:W-:-:S06]  /*1540*/  ULOP3.LUT UR4, UR40, 0x1, URZ, 0xfc, !UPT ;  /* 0x0000000128047892 */ /* 0x000fcc000f8efc3f */
[----:B------:R-:W-:-:S04]  /*1550*/  MOV R0, UR4 ;  /* 0x0000000400007c02 */ /* 0x000fc80008000f00 */
[----:B------:R-:W-:-:S13]  /*1560*/  ISETP.NE.AND P0, PT, R0, 0x3, PT ;  /* 0x000000030000780c */ /* 0x000fda0003f05270 */
[----:B------:R-:W-:Y:S05]  /*1570*/  @!P0 BRA `(.L_x_18) ;  /* 0x0000000000048947 */ /* 0x000fea0003800000 */
[----:B------:R-:W-:Y:S01]  /*1580*/  BPT.TRAP 0x1 ;  /* 0x000000040000795c */ /* 0x000fe20000300000 */
.L_x_18:
[----:B------:R-:W0:Y:S01]  /*1590*/  S2UR UR5, SR_CgaCtaId ;  /* 0x00000000000579c3 */ /* 0x000e220000008800 */
[----:B------:R-:W-:Y:S01]  /*15a0*/  UMOV UR4, 0x400 ;  /* 0x0000040000047882 */ /* 0x000fe20000000000 */
[----:B---34-:R-:W-:Y:S01]  /*15b0*/  IMAD.U32 R5, RZ, RZ, UR39 ;  /* 0x00000027ff057e24 */ /* 0x018fe2000f8e00ff */
[----:B--2---:R-:W-:-:S04]  /*15c0*/  MOV R3, UR38 ;  /* 0x0000002600037c02 */ /* 0x004fc80008000f00 */
[----:B------:R-:W-:Y:S01]  /*15d0*/  SHF.L.U32 R3, R3, 0x1f, RZ ;  /* 0x0000001f03037819 */ /* 0x000fe200000006ff */
[----:B0-----:R-:W-:-:S06]  /*15e0*/  ULEA UR4, UR5, UR4, 0x18 ;  /* 0x0000000405047291 */ /* 0x001fcc000f8ec03f */
[----:B------:R-:W-:-:S05]  /*15f0*/  IMAD.U32 R0, RZ, RZ, UR4 ;  /* 0x00000004ff007e24 */ /* 0x000fca000f8e00ff */
[----:B------:R-:W-:-:S04]  /*1600*/  LEA R4, R5, R0, 0x3 ;  /* 0x0000000005047211 */ /* 0x000fc800078e18ff */
[----:B------:R0:W1:Y:S01]  /*1610*/  SYNCS.PHASECHK.TRANS64.TRYWAIT P1, [R4+URZ], R3 ;  /* 0x00000003040075a7 */ /* 0x000062000802017f */
[----:B------:R-:W-:Y:S05]  /*1620*/  @!P0 BRA `(.L_x_19) ;  /* 0x0000000000048947 */ /* 0x000fea0003800000 */
[----:B------:R-:W-:Y:S01]  /*1630*/  BPT.TRAP 0x1 ;  /* 0x000000040000795c */ /* 0x000fe20000300000 */
.L_x_19:
[----:B-1----:R-:W-:Y:S05]  /*1640*/  @P1 BRA `(.L_x_20) ;  /* 0x0000000000081947 */ /* 0x002fea0003800000 */
[----:B------:R-:W1:Y:S02]  /*1650*/  SYNCS.PHASECHK.TRANS64.TRYWAIT P1, [R4+URZ], R3 ;  /* 0x00000003040075a7 */ /* 0x000e64000802017f */
[----:B-1----:R-:W-:Y:S05]  /*1660*/  @!P1 BRA `(.L_x_21) ;  /* 0x00000170003c9947 */ /* 0x002fea0003800000 */
.L_x_20:
[----:B------:R-:W-:-:S04]  /*1670*/  UISETP.LT.AND UP0, UPT, UR44, 0x1, UPT ;  /* 0x000000012c00788c */ /* 0x000fc8000bf01270 */
[----:B------:R-:W-:-:S06]  /*1680*/  USEL UR4, UR44, 0x1, UP0 ;  /* 0x000000012c047887 */ /* 0x000fcc0008000000 */
[----:B01----:R-:W-:Y:S01]  /*1690*/  IMAD.U32 R3, RZ, RZ, UR4 ;  /* 0x00000004ff037e24 */ /* 0x003fe2000f8e00ff */
[----:B------:R-:W-:Y:S05]  /*16a0*/  WARPSYNC.ALL ;  /* 0x0000000000007948 */ /* 0x000fea0003800000 */
[----:B------:R-:W-:-:S04]  /*16b0*/  IADD3 R3, -R3, UR44, RZ ;  /* 0x0000002c03037c10 */ /* 0x000fc8000fffe1ff */
[----:B------:R-:W-:Y:S02]  /*16c0*/  ISETP.GE.AND P1, PT, R3, 0x1, PT ;  /* 0x000000010300780c */ /* 0x000fe40003f26270 */
[----:B------:R-:W-:Y:S01]  /*16d0*/  R2UR UR4, R0 ;  /* 0x00000000000472ca */ /* 0x000fe200000e0000 */
[----:B------:R-:W-:Y:S01]  /*16e0*/  WARPGROUP.ARRIVE ;  /* 0x00000000000079c5 */ /* 0x000fe20000000000 */
[----:B------:R-:W-:Y:S01]  /*16f0*/  UMOV UR9, 0x40000040 ;  /* 0x4000004000097882 */ /* 0x000fe20000000000 */
[----:B------:R-:W-:Y:S01]  /*1700*/  UMOV UR11, 0x40000040 ;  /* 0x40000040000b7882 */ /* 0x000fe20000000000 */
[----:B------:R0:W-:Y:S04]  /*1710*/  STL [R1+0x2c8], R17 ;  /* 0x0002c81101007387 */ /* 0x0001e80000100800 */
[----:B-----5:R1:W-:Y:S04]  /*1720*/  STL [R1+0x2c4], R16 ;  /* 0x0002c41001007387 */ /* 0x0203e80000100800 */
[----:B------:R2:W-:Y:S01]  /*1730*/  STL [R1+0x2c0], R3 ;  /* 0x0002c00301007387 */ /* 0x0005e20000100800 */
[----:B------:R-:W-:-:S03]  /*1740*/  UIADD3 UR4, UR4, 0x18100, URZ ;  /* 0x0001810004047890 */ /* 0x000fc6000fffe03f */
[----:B------:R3:W-:Y:S01]  /*1750*/  STL [R1+0x2bc], R2 ;  /* 0x0002bc0201007387 */ /* 0x0007e20000100800 */
[----:B------:R-:W-:-:S03]  /*1760*/  USHF.R.U32.HI UR4, URZ, 0x4, UR4 ;  /* 0x000000043f047899 */ /* 0x000fc60008011604 */
[----:B------:R4:W-:Y:S01]  /*1770*/  STL [R1+0x2cc], R0 ;  /* 0x0002cc0001007387 */ /* 0x0009e20000100800 */
[----:B------:R-:W-:Y:S02]  /*1780*/  ULOP3.LUT UR5, UR4, 0x3fff, URZ, 0xc0, !UPT ;  /* 0x00003fff04057892 */ /* 0x000fe4000f8ec03f */
[----:B------:R-:W-:Y:S02]  /*1790*/  ULOP3.LUT UR4, UR46, 0x10000, URZ, 0xfc, !UPT ;  /* 0x000100002e047892 */ /* 0x000fe4000f8efc3f */
[----:B------:R-:W-:Y:S02]  /*17a0*/  ULOP3.LUT UR5, UR5, 0x10000, URZ, 0xfc, !UPT ;  /* 0x0001000005057892 */ /* 0x000fe4000f8efc3f */
[----:B------:R-:W-:Y:S02]  /*17b0*/  ULEA UR6, UR39, UR4, 0xb ;  /* 0x0000000427067291 */ /* 0x000fe4000f8e583f */
[----:B------:R-:W-:-:S05]  /*17c0*/  ULEA UR7, UR39, UR5, 0xb ;  /* 0x0000000527077291 */ /* 0x000fca000f8e583f */
[----:B------:R-:W-:Y:S02]  /*17d0*/  UMOV UR8, UR6 ;  /* 0x0000000600087c82 */ /* 0x000fe40008000000 */
[----:B------:R-:W-:Y:S02]  /*17e0*/  UMOV UR10, UR7 ;  /* 0x00000007000a7c82 */ /* 0x000fe40008000000 */
[----:B------:R-:W-:Y:S01]  /*17f0*/  HGMMA.64x256x8.F32.TF32 R24, gdesc[UR8], RZ, !UPT, gsb0 ;  /* 0x07e00000081879f0 */ /* 0x000fe2000c0028ff */
[----:B------:R-:W-:Y:S01]  /*1800*/  UIADD3 UR8, UR6, 0x400, URZ ;  /* 0x0000040006087890 */ /* 0x000fe2000fffe03f */
[----:B------:R-:W-:Y:S01]  /*1810*/  UMOV UR9, 0x40000040 ;  /* 0x4000004000097882 */ /* 0x000fe20000000000 */
[----:B------:R-:W-:Y:S02]  /*1820*/  WARPGROUP.DEPBAR.LE gsb0, 0x0 ;  /* 0x00008000000079c5 */ /* 0x000fe40000010000 */
[----:B------:R-:W-:Y:S01]  /*1830*/  STL.64 [R1], R24 ;  /* 0x0000001801007387 */ /* 0x000fe20000100a00 */
[----:B------:R-:W-:Y:S01]  /*1840*/  MOV R235, R46 ;  /* 0x0000002e00eb7202 */ /* 0x000fe20000000f00 */
[----:B------:R-:W-:Y:S01]  /*1850*/  IMAD.MOV.U32 R234, RZ, RZ, R47 ;  /* 0x000000ffffea7224 */ /* 0x000fe200078e002f */
[----:B------:R-:W-:Y:S01]  /*1860*/  MOV R233, R48 ;  /* 0x0000003000e97202 */ /* 0x000fe20000000f00 */
[----:B------:R-:W-:Y:S01]  /*1870*/  STL.64 [R1+0x8], R26 ;  /* 0x0000081a01007387 */ /* 0x000fe20000100a00 */
[----:B------:R-:W-:Y:S01]  /*1880*/  IMAD.MOV.U32 R232, RZ, RZ, R49 ;  /* 0x000000ffffe87224 */ /* 0x000fe200078e0031 */
[----:B------:R-:W-:Y:S01]  /*1890*/  MOV R231, R50 ;  /* 0x0000003200e77202 */ /* 0x000fe20000000f00 */
[----:B------:R-:W-:Y:S01]  /*18a0*/  IMAD.MOV.U32 R230, RZ, RZ, R51 ;  /* 0x000000ffffe67224 */ /* 0x000fe200078e0033 */
[----:B------:R-:W-:Y:S01]  /*18b0*/  STL.64 [R1+0x10], R28 ;  /* 0x0000101c01007387 */ /* 0x000fe20000100a00 */
        /* <DEDUP_REMOVED lines=90> */
[----:B0-----:R-:W-:Y:S01]  /*1e60*/  IMAD.MOV.U32 R17, RZ, RZ, R135 ;  /* 0x000000ffff117224 */ /* 0x001fe200078e0087 */
[----:B-1----:R-:W-:Y:S01]  /*1e70*/  MOV R16, R136 ;  /* 0x0000008800107202 */ /* 0x002fe20000000f00 */
        /* <DEDUP_REMOVED lines=12> */
[----:B--2---:R-:W-:Y:S01]  /*1f40*/  IMAD.MOV.U32 R3, RZ, RZ, R149 ;  /* 0x000000ffff037224 */ /* 0x004fe200078e0095 */
[----:B---3--:R-:W-:Y:S01]  /*1f50*/  MOV R2, R150 ;  /* 0x0000009600027202 */ /* 0x008fe20000000f00 */
[----:B------:R0:W-:Y:S01]  /*1f60*/  STL.64 [R1+0x50], R44 ;  /* 0x0000502c01007387 */ /* 0x0001e20000100a00 */
[----:B----4-:R-:W-:-:S03]  /*1f70*/  IMAD.MOV.U32 R0, RZ, RZ, R151 ;  /* 0x000000ffff007224 */ /* 0x010fc600078e0097 */
[----:B------:R-:W-:Y:S01]  /*1f80*/  STL [R1+0x580], R152 ;  /* 0x0005809801007387 */ /* 0x000fe20000100800 */
[----:B0-----:R-:W-:-:S06]  /*1f90*/  WARPGROUP.ARRIVE ;  /* 0x00000000000079c5 */ /* 0x001fcc0000000000 */
[----:B------:R-:W-:Y:S03]  /*1fa0*/  HGMMA.64x256x8.F32.TF32 R24, gdesc[UR8], RZ, !UPT, gsb0 ;  /* 0x07e00000081879f0 */ /* 0x000fe6000c0028ff */
[----:B------:R-:W-:Y:S02]  /*1fb0*/  WARPGROUP.DEPBAR.LE gsb0, 0x0 ;  /* 0x00008000000079c5 */ /* 0x000fe40000010000 */
[----:B------:R-:W-:Y:S04]  /*1fc0*/  STL.64 [R1+0x578], R150 ;  /* 0x0005789601007387 */ /* 0x000fe80000100a00 */
        /* <DEDUP_REMOVED lines=20> */
[----:B------:R0:W-:Y:S04]  /*2110*/  STL.64 [R1+0x4d0], R108 ;  /* 0x0004d06c01007387 */ /* 0x0001e80000100a00 */
[----:B0-----:R-:W2:Y:S04]  /*2120*/  LDL.LU R108, [R1] ;  /* 0x00000000016c7983 */ /* 0x001ea80000300800 */
[----:B------:R-:W2:Y:S04]  /*2130*/  LDL.LU R109, [R1+0x4] ;  /* 0x00000400016d7983 */ /* 0x000ea80000300800 */
        /* <DEDUP_REMOVED lines=19> */
[----:B------:R-:W2:Y:S01]  /*2270*/  LDL.LU R129, [R1+0x54] ;  /* 0x0000540001817983 */ /* 0x000ea20000300800 */
        /* <DEDUP_REMOVED lines=46> */
[----:B------:R-:W-:-:S02]  /*2560*/  UIADD3 UR8, UR6, 0x2, URZ ;  /* 0x0000000206087890 */ /* 0x000fc4000fffe03f */
[----:B------:R-:W-:Y:S01]  /*2570*/  UIADD3 UR10, UR7, 0x2, URZ ;  /* 0x00000002070a7890 */ /* 0x000fe2000fffe03f */
[----:B------:R-:W-:Y:S01]  /*2580*/  UMOV UR9, 0x40000040 ;  /* 0x4000004000097882 */ /* 0x000fe20000000000 */
[----:B------:R-:W-:Y:S01]  /*2590*/  UMOV UR11, 0x40000040 ;  /* 0x40000040000b7882 */ /* 0x000fe20000000000 */
[----:B--2---:R-:W-:-:S06]  /*25a0*/  WARPGROUP.ARRIVE ;  /* 0x00000000000079c5 */ /* 0x004fcc0000000000 */
[----:B------:R-:W-:Y:S03]  /*25b0*/  HGMMA.64x256x8.F32.TF32 R108, gdesc[UR8], R108, gsb0 ;  /* 0x07e00000086c79f0 */ /* 0x000fe6000800286c */
[----:B------:R-:W-:Y:S02]  /*25c0*/  WARPGROUP.DEPBAR.LE gsb0, 0x0 ;  /* 0x00008000000079c5 */ /* 0x000fe40000010000 */
[----:B------:R-:W-:Y:S04]  /*25d0*/  STL.64 [R1], R108 ;  /* 0x0000006c01007387 */ /* 0x000fe80000100a00 */
        /* <DEDUP_REMOVED lines=63> */
[----:B0-----:R-:W2:Y:S04]  /*29d0*/  LDL.LU R152, [R1+0x580] ;  /* 0x0005800001987983 */ /* 0x001ea80000300800 */
[----:B------:R-:W3:Y:S04]  /*29e0*/  LDL.LU.64 R150, [R1+0x578] ;  /* 0x0005780001967983 */ /* 0x000ee80000300a00 */
        /* <DEDUP_REMOVED lines=20> */
[----:B------:R-:W3:Y:S01]  /*2b30*/  LDL.LU.64 R108, [R1+0x4d0] ;  /* 0x0004d000016c7983 */ /* 0x000ee20000300a00 */
[----:B------:R-:W-:Y:S01]  /*2b40*/  UIADD3 UR8, UR6, 0x402, URZ ;  /* 0x0000040206087890 */ /* 0x000fe2000fffe03f */
[----:B------:R-:W-:Y:S01]  /*2b50*/  UMOV UR9, 0x40000040 ;  /* 0x4000004000097882 */ /* 0x000fe20000000000 */
[----:B---3--:R-:W-:-:S07]  /*2b60*/  WARPGROUP.ARRIVE ;  /* 0x00000000000079c5 */ /* 0x008fce0000000000 */
[----:B------:R-:W-:Y:S03]  /*2b70*/  HGMMA.64x256x8.F32.TF32 R24, gdesc[UR8], R24, gsb0 ;  /* 0x07e00000081879f0 */ /* 0x000fe60008002818 */
        /* <DEDUP_REMOVED lines=65> */
[----:B0-----:R-:W3:Y:S04]  /*2f90*/  LDL.LU.64 R24, [R1] ;  /* 0x0000000001187983 */ /* 0x001ee80000300a00 */
        /* <DEDUP_REMOVED lines=63> */
[----:B------:R-:W-:-:S02]  /*3390*/  UIADD3 UR8, UR6, 0x4, URZ ;  /* 0x0000000406087890 */ /* 0x000fc4000fffe03f */
[----:B------:R-:W-:Y:S01]  /*33a0*/  UIADD3 UR10, UR7, 0x4, URZ ;  /* 0x00000004070a7890 */ /* 0x000fe2000fffe03f */
[----:B------:R-:W-:Y:S01]  /*33b0*/  UMOV UR9, 0x40000040 ;  /* 0x4000004000097882 */ /* 0x000fe20000000000 */
[----:B------:R-:W-:Y:S01]  /*33c0*/  UMOV UR11, 0x40000040 ;  /* 0x40000040000b7882 */ /* 0x000fe20000000000 */
[----:B---3--:R-:W-:-:S06]  /*33d0*/  WARPGROUP.ARRIVE ;  /* 0x00000000000079c5 */ /* 0x008fcc0000000000 */
[----:B------:R-:W-:Y:S03]  /*33e0*/  HGMMA.64x256x8.F32.TF32 R24, gdesc[UR8], R24, gsb0 ;  /* 0x07e00000081879f0 */ /* 0x000fe60008002818 */
        /* <DEDUP_REMOVED lines=41> */
[----:B------:R0:W-:Y:S01]  /*3680*/  STL.64 [R1+0x50], R44 ;  /* 0x0000502c01007387 */ /* 0x0001e20000100a00 */
[----:B------:R-:W-:Y:S01]  /*3690*/  MOV R204, R120 ;  /* 0x0000007800cc7202 */ /* 0x000fe20000000f00 */
[----:B------:R-:W-:Y:S01]  /*36a0*/  IMAD.MOV.U32 R205, RZ, RZ, R121 ;  /* 0x000000ffffcd7224 */ /* 0x000fe200078e0079 */
[----:B------:R-:W-:Y:S01]  /*36b0*/  MOV R202, R118 ;  /* 0x0000007600ca7202 */ /* 0x000fe20000000f00 */
[----:B------:R-:W3:Y:S01]  /*36c0*/  LDL.LU.64 R150, [R1+0x4c8] ;  /* 0x0004c80001967983 */ /* 0x000ee20000300a00 */
[----:B------:R-:W-:Y:S01]  /*36d0*/  IMAD.MOV.U32 R203, RZ, RZ, R119 ;  /* 0x000000ffffcb7224 */ /* 0x000fe200078e0077 */
[----:B------:R-:W-:Y:S01]  /*36e0*/  MOV R200, R116 ;  /* 0x0000007400c87202 */ /* 0x000fe20000000f00 */
[----:B------:R-:W-:Y:S01]  /*36f0*/  IMAD.MOV.U32 R201, RZ, RZ, R117 ;  /* 0x000000ffffc97224 */ /* 0x000fe200078e0075 */
[----:B------:R-:W3:Y:S01]  /*3700*/  LDL.LU.64 R148, [R1+0x4c0] ;  /* 0x0004c00001947983 */ /* 0x000ee20000300a00 */
        /* <DEDUP_REMOVED lines=92> */
[----:B------:R-:W-:-:S03]  /*3cd0*/  IMAD.MOV.U32 R17, RZ, RZ, R47 ;  /* 0x000000ffff117224 */ /* 0x000fc600078e002f */
        /* <DEDUP_REMOVED lines=28> */
[----:B0-----:R-:W3:Y:S04]  /*3ea0*/  LDL.LU.64 R44, [R1+0x320] ;  /* 0x00032000012c7983 */ /* 0x001ee80000300a00 */
        /* <DEDUP_REMOVED lines=11> */
[----:B------:R-:W-:-:S02]  /*3f60*/  UMOV UR9, 0x40000040 ;  /* 0x4000004000097882 */ /* 0x000fc40000000000 */
[----:B--2---:R-:W-:Y:S01]  /*3f70*/  STL [R1+0x2b8], R152 ;  /* 0x0002b89801007387 */ /* 0x004fe20000100800 */
[----:B---3--:R-:W-:-:S06]  /*3f80*/  WARPGROUP.ARRIVE ;  /* 0x00000000000079c5 */ /* 0x008fcc0000000000 */
        /* <DEDUP_REMOVED lines=86> */
[----:B------:R-:W-:Y:S01]  /*44f0*/  UIADD3 UR8, UR6, 0x6, URZ ;  /* 0x0000000606087890 */ /* 0x000fe2000fffe03f */
[----:B------:R-:W-:Y:S01]  /*4500*/  MOV R235, R4 ;  /* 0x0000000400eb7202 */ /* 0x000fe20000000f00 */
[----:B------:R-:W-:Y:S01]  /*4510*/  UIADD3 UR10, UR7, 0x6, URZ ;  /* 0x00000006070a7890 */ /* 0x000fe2000fffe03f */
[----:B------:R0:W5:Y:S01]  /*4520*/  LDL.LU R0, [R1+0x2cc] ;  /* 0x0002cc0001007983 */ /* 0x0001620000300800 */
[----:B------:R-:W-:Y:S01]  /*4530*/  UMOV UR9, 0x40000040 ;  /* 0x4000004000097882 */ /* 0x000fe20000000000 */
[----:B------:R-:W-:-:S02]  /*4540*/  UMOV UR11, 0x40000040 ;  /* 0x40000040000b7882 */ /* 0x000fc40000000000 */
[----:B------:R0:W5:Y:S04]  /*4550*/  LDL.LU R17, [R1+0x2c8] ;  /* 0x0002c80001117983 */ /* 0x0001680000300800 */
[----:B------:R0:W5:Y:S04]  /*4560*/  LDL.LU R16, [R1+0x2c4] ;  /* 0x0002c40001107983 */ /* 0x0001680000300800 */
[----:B------:R0:W5:Y:S04]  /*4570*/  LDL.LU R3, [R1+0x2c0] ;  /* 0x0002c00001037983 */ /* 0x0001680000300800 */
[----:B------:R0:W5:Y:S01]  /*4580*/  LDL.LU R2, [R1+0x2bc] ;  /* 0x0002bc0001027983 */ /* 0x0001620000300800 */
        /* <DEDUP_REMOVED lines=67> */
[----:B-1----:R0:W5:Y:S04]  /*49c0*/  LDL.LU R152, [R1+0x2b8] ;  /* 0x0002b80001987983 */ /* 0x0021680000300800 */
[----:B------:R-:W2:Y:S04]  /*49d0*/  LDL.LU.64 R150, [R1+0x2b0] ;  /* 0x0002b00001967983 */ /* 0x000ea80000300a00 */
        /* <DEDUP_REMOVED lines=20> */
[----:B------:R-:W2:Y:S01]  /*4b20*/  LDL.LU.64 R108, [R1+0x208] ;  /* 0x00020800016c7983 */ /* 0x000ea20000300a00 */
[----:B------:R-:W-:Y:S01]  /*4b30*/  UIADD3 UR8, UR6, 0x406, URZ ;  /* 0x0000040606087890 */ /* 0x000fe2000fffe03f */
[----:B------:R-:W-:Y:S01]  /*4b40*/  UMOV UR9, 0x40000040 ;  /* 0x4000004000097882 */ /* 0x000fe20000000000 */
[----:B--2---:R-:W-:-:S07]  /*4b50*/  WARPGROUP.ARRIVE ;  /* 0x00000000000079c5 */ /* 0x004fce0000000000 */
[----:B------:R-:W-:Y:S03]  /*4b60*/  HGMMA.64x256x8.F32.TF32 R24, gdesc[UR8], R24, gsb0 ;  /* 0x07e00000081879f0 */ /* 0x000fe60008002818 */
[----:B------:R-:W-:Y:S02]  /*4b70*/  WARPGROUP.DEPBAR.LE gsb0, 0x0 ;  /* 0x00008000000079c5 */ /* 0x000fe40000010000 */
[----:B0-----:R-:W-:Y:S05]  /*4b80*/  @!P1 BRA `(.L_x_22) ;  /* 0x0000004000d09947 */ /* 0x001fea0003800000 */
[----:B------:R-:W-:Y:S01]  /*4b90*/  UIADD3 UR7, UR39, 0x1, URZ ;  /* 0x0000000127077890 */ /* 0x000fe2000fffe03f */
[----:B-----5:R-:W-:Y:S01]  /*4ba0*/  R2UR UR6, R3 ;  /* 0x00000000030672ca */ /* 0x020fe200000e0000 */
[----:B------:R-:W-:Y:S02]  /*4bb0*/  UMOV UR13, UR39 ;  /* 0x00000027000d7c82 */ /* 0x000fe40008000000 */
[----:B------:R-:W-:-:S04]  /*4bc0*/  UISETP.NE.AND UP0, UPT, UR7, 0x3, UPT ;  /* 0x000000030700788c */ /* 0x000fc8000bf05270 */
[----:B------:R-:W-:Y:S02]  /*4bd0*/  USEL UR12, URZ, 0x1, UP0 ;  /* 0x000000013f0c7887 */ /* 0x000fe40008000000 */
[----:B------:R-:W-:Y:S02]  /*4be0*/  USEL UR7, UR7, URZ, UP0 ;  /* 0x0000003f07077287 */ /* 0x000fe40008000000 */
[----:B------:R-:W-:-:S12]  /*4bf0*/  ULOP3.LUT UR12, UR38, UR12, URZ, 0x3c, !UPT ;  /* 0x0000000c260c7292 */ /* 0x000fd8000f8e3c3f */
.L_x_29:
[----:B------:R-:W-:Y:S05]  /*4c00*/  @!P0 BRA `(.L_x_23) ;  /* 0x0000000000048947 */ /* 0x000fea0003800000 */
[----:B------:R-:W-:Y:S01]  /*4c10*/  BPT.TRAP 0x1 ;  /* 0x000000040000795c */ /* 0x000fe20000300000 */
.L_x_23:
[----:B------:R-:W0:Y:S01]  /*4c20*/  S2UR UR9, SR_CgaCtaId ;  /* 0x00000000000979c3 */ /* 0x000e220000008800 */
[----:B------:R-:W-:Y:S01]  /*4c30*/  UMOV UR8, 0x400 ;  /* 0x0000040000087882 */ /* 0x000fe20000000000 */
[----:B------:R-:W-:Y:S01]  /*4c40*/  IMAD.U32 R3, RZ, RZ, UR7 ;  /* 0x00000007ff037e24 */ /* 0x000fe2000f8e00ff */
[----:B------:R-:W-:-:S04]  /*4c50*/  MOV R4, UR12 ;  /* 0x0000000c00047c02 */ /* 0x000fc80008000f00 */
[----:B------:R-:W-:Y:S01]  /*4c60*/  SHF.L.U32 R4, R4, 0x1f, RZ ;  /* 0x0000001f04047819 */ /* 0x000fe200000006ff */
[----:B0-----:R-:W-:-:S06]  /*4c70*/  ULEA UR8, UR9, UR8, 0x18 ;  /* 0x0000000809087291 */ /* 0x001fcc000f8ec03f */
[----:B------:R-:W-:-:S05]  /*4c80*/  IMAD.U32 R0, RZ, RZ, UR8 ;  /* 0x00000008ff007e24 */ /* 0x000fca000f8e00ff */
[----:B------:R-:W-:-:S04]  /*4c90*/  LEA R3, R3, R0, 0x3 ;  /* 0x0000000003037211 */ /* 0x000fc800078e18ff */
[----:B------:R0:W1:Y:S01]  /*4ca0*/  SYNCS.PHASECHK.TRANS64.TRYWAIT P1, [R3+URZ], R4 ;  /* 0x00000004030075a7 */ /* 0x000062000802017f */
[----:B------:R-:W-:Y:S05]  /*4cb0*/  @!P0 BRA `(.L_x_24) ;  /* 0x0000000000048947 */ /* 0x000fea0003800000 */
[----:B------:R-:W-:Y:S01]  /*4cc0*/  BPT.TRAP 0x1 ;  /* 0x000000040000795c */ /* 0x000fe20000300000 */
.L_x_24:
[----:B-1----:R-:W-:Y:S05]  /*4cd0*/  @P1 BRA `(.L_x_25) ;  /* 0x0000000000081947 */ /* 0x002fea0003800000 */
[----:B------:R-:W1:Y:S02]  /*4ce0*/  SYNCS.PHASECHK.TRANS64.TRYWAIT P1, [R3+URZ], R4 ;  /* 0x00000004030075a7 */ /* 0x000e64000802017f */
[----:B-1----:R-:W-:Y:S05]  /*4cf0*/  @!P1 BRA `(.L_x_26) ;  /* 0x0000013800ac9947 */ /* 0x002fea0003800000 */
.L_x_25:
        /* <DEDUP_REMOVED lines=64> */
[----:B--2---:R-:W2:Y:S04]  /*5100*/  LDL.LU.64 R24, [R1] ;  /* 0x0000000001187983 */ /* 0x004ea80000300a00 */
        /* <DEDUP_REMOVED lines=63> */
[----:B------:R-:W-:-:S02]  /*5500*/  ULEA UR14, UR7, UR4, 0xb ;  /* 0x00000004070e7291 */ /* 0x000fc4000f8e583f */
[----:B------:R-:W-:Y:S01]  /*5510*/  ULEA UR15, UR7, UR5, 0xb ;  /* 0x00000005070f7291 */ /* 0x000fe2000f8e583f */
[----:B------:R-:W-:Y:S01]  /*5520*/  STL [R1+0x2c8], R17 ;  /* 0x0002c81101007387 */ /* 0x000fe20000100800 */
[----:B------:R-:W-:Y:S01]  /*5530*/  UMOV UR9, 0x40000040 ;  /* 0x4000004000097882 */ /* 0x000fe20000000000 */
[----:B------:R-:W-:Y:S02]  /*5540*/  UMOV UR11, 0x40000040 ;  /* 0x40000040000b7882 */ /* 0x000fe40000000000 */
[----:B------:R-:W-:Y:S01]  /*5550*/  UMOV UR8, UR14 ;  /* 0x0000000e00087c82 */ /* 0x000fe20008000000 */
[----:B------:R-:W-:Y:S01]  /*5560*/  STL [R1+0x2c4], R16 ;  /* 0x0002c41001007387 */ /* 0x000fe20000100800 */
[----:B------:R-:W-:-:S03]  /*5570*/  UMOV UR10, UR15 ;  /* 0x0000000f000a7c82 */ /* 0x000fc60008000000 */
[----:B------:R3:W-:Y:S04]  /*5580*/  STL [R1+0x2c0], R2 ;  /* 0x0002c00201007387 */ /* 0x0007e80000100800 */
[----:B------:R4:W-:Y:S01]  /*5590*/  STL [R1+0x2bc], R0 ;  /* 0x0002bc0001007387 */ /* 0x0009e20000100800 */
[----:B--2---:R-:W-:-:S06]  /*55a0*/  WARPGROUP.ARRIVE ;  /* 0x00000000000079c5 */ /* 0x004fcc0000000000 */
[----:B------:R-:W-:Y:S03]  /*55b0*/  HGMMA.64x256x8.F32.TF32 R24, gdesc[UR8], R24, gsb0 ;  /* 0x07e00000081879f0 */ /* 0x000fe60008002818 */
[----:B------:R-:W-:Y:S02]  /*55c0*/  WARPGROUP.DEPBAR.LE gsb0, 0x0 ;  /* 0x00008000000079c5 */ /* 0x000fe40000010000 */
[----:B------:R-:W-:Y:S01]  /*55d0*/  STL.64 [R1], R24 ;  /* 0x0000001801007387 */ /* 0x000fe20000100a00 */
[----:B---3--:R-:W-:Y:S01]  /*55e0*/  IMAD.MOV.U32 R2, RZ, RZ, R150 ;  /* 0x000000ffff027224 */ /* 0x008fe200078e0096 */
[----:B----4-:R-:W-:Y:S01]  /*55f0*/  MOV R0, R151 ;  /* 0x0000009700007202 */ /* 0x010fe20000000f00 */
[----:B01----:R-:W-:Y:S01]  /*5600*/  IMAD.MOV.U32 R4, RZ, RZ, R148 ;  /* 0x000000ffff047224 */ /* 0x003fe200078e0094 */
        /* <DEDUP_REMOVED lines=36> */
[----:B------:R0:W-:Y:S01]  /*5850*/  STL.64 [R1+0x50], R44 ;  /* 0x0000502c01007387 */ /* 0x0001e20000100a00 */
[----:B------:R-:W-:Y:S01]  /*5860*/  IMAD.MOV.U32 R204, RZ, RZ, R120 ;  /* 0x000000ffffcc7224 */ /* 0x000fe200078e0078 */
[----:B------:R-:W-:Y:S01]  /*5870*/  MOV R205, R121 ;  /* 0x0000007900cd7202 */ /* 0x000fe20000000f00 */
[----:B------:R-:W-:Y:S01]  /*5880*/  IMAD.MOV.U32 R202, RZ, RZ, R118 ;  /* 0x000000ffffca7224 */ /* 0x000fe200078e0076 */
[----:B------:R-:W2:Y:S01]  /*5890*/  LDL.LU.64 R150, [R1+0x780] ;  /* 0x0007800001967983 */ /* 0x000ea20000300a00 */
[----:B------:R-:W-:Y:S01]  /*58a0*/  MOV R203, R119 ;  /* 0x0000007700cb7202 */ /* 0x000fe20000000f00 */
[----:B------:R-:W-:Y:S01]  /*58b0*/  IMAD.MOV.U32 R200, RZ, RZ, R116 ;  /* 0x000000ffffc87224 */ /* 0x000fe200078e0074 */
[----:B------:R-:W-:Y:S01]  /*58c0*/  MOV R201, R117 ;  /* 0x0000007500c97202 */ /* 0x000fe20000000f00 */
[----:B------:R-:W2:Y:S01]  /*58d0*/  LDL.LU.64 R148, [R1+0x778] ;  /* 0x0007780001947983 */ /* 0x000ea20000300a00 */
        /* <DEDUP_REMOVED lines=92> */
[----:B------:R-:W-:-:S03]  /*5ea0*/  MOV R234, R47 ;  /* 0x0000002f00ea7202 */ /* 0x000fc60000000f00 */
        /* <DEDUP_REMOVED lines=28> */
[----:B0-----:R-:W2:Y:S04]  /*6070*/  LDL.LU.64 R44, [R1+0x5d8] ;  /* 0x0005d800012c7983 */ /* 0x001ea80000300a00 */
        /* <DEDUP_REMOVED lines=11> */
[----:B------:R-:W-:-:S02]  /*6130*/  UMOV UR9, 0x40000040 ;  /* 0x4000004000097882 */ /* 0x000fc40000000000 */
[----:B------:R-:W-:Y:S01]  /*6140*/  STL [R1+0x580], R152 ;  /* 0x0005809801007387 */ /* 0x000fe20000100800 */
[----:B--2---:R-:W-:-:S06]  /*6150*/  WARPGROUP.ARRIVE ;  /* 0x00000000000079c5 */ /* 0x004fcc0000000000 */
        /* <DEDUP_REMOVED lines=332> */
[----:B------:R-:W-:Y:S01]  /*7620*/  STL.64 [R1+0x30], R36 ;  /* 0x0000302401007387 */ /* 0x000fe20000100a00 */
[----:B------:R-:W-:-:S03]  /*7630*/  IMAD.MOV.U32 R4, RZ, RZ, R150 ;  /* 0x000000ffff047224 */ /* 0x000fc600078e0096 */
[----:B------:R-:W-:Y:S01]  /*7640*/  STL.64 [R1+0x38], R38 ;  /* 0x0000382601007387 */ /* 0x000fe20000100a00 */
[----:B------:R-:W-:-:S03]  /*7650*/  MOV R3, R151 ;  /* 0x0000009700037202 */ /* 0x000fc60000000f00 */
[----:B------:R-:W-:Y:S01]  /*7660*/  STL.64 [R1+0x40], R40 ;  /* 0x0000402801007387 */ /* 0x000fe20000100a00 */
[----:B------:R-:W-:Y:S01]  /*7670*/  IMAD.MOV.U32 R6, RZ, RZ, R148 ;  /* 0x000000ffff067224 */ /* 0x000fe200078e0094 */
[----:B------:R-:W-:Y:S02]  /*7680*/  MOV R5, R149 ;  /* 0x0000009500057202 */ /* 0x000fe40000000f00 */
[----:B------:R-:W-:Y:S01]  /*7690*/  STL.64 [R1+0x48], R42 ;  /* 0x0000482a01007387 */ /* 0x000fe20000100a00 */
[----:B------:R-:W-:Y:S01]  /*76a0*/  IMAD.MOV.U32 R8, RZ, RZ, R146 ;  /* 0x000000ffff087224 */ /* 0x000fe200078e0092 */
[----:B------:R-:W-:Y:S02]  /*76b0*/  MOV R7, R147 ;  /* 0x0000009300077202 */ /* 0x000fe40000000f00 */
[----:B------:R0:W-:Y:S01]  /*76c0*/  STL.64 [R1+0x50], R44 ;  /* 0x0000502c01007387 */ /* 0x0001e20000100a00 */
[----:B------:R-:W-:Y:S01]  /*76d0*/  IMAD.MOV.U32 R10, RZ, RZ, R144 ;  /* 0x000000ffff0a7224 */ /* 0x000fe200078e0090 */
[----:B------:R-:W-:-:S02]  /*76e0*/  MOV R9, R145 ;  /* 0x0000009100097202 */ /* 0x000fc40000000f00 */
[----:B------:R-:W3:Y:S01]  /*76f0*/  LDL.LU.64 R150, [R1+0x4c8] ;  /* 0x0004c80001967983 */ /* 0x000ee20000300a00 */
[----:B------:R-:W-:Y:S01]  /*7700*/  IMAD.MOV.U32 R12, RZ, RZ, R142 ;  /* 0x000000ffff0c7224 */ /* 0x000fe200078e008e */
[----:B------:R-:W-:Y:S02]  /*7710*/  MOV R11, R143 ;  /* 0x0000008f000b7202 */ /* 0x000fe40000000f00 */
[----:B------:R-:W3:Y:S01]  /*7720*/  LDL.LU.64 R148, [R1+0x4c0] ;  /* 0x0004c00001947983 */ /* 0x000ee20000300a00 */
[----:B------:R-:W-:Y:S01]  /*7730*/  IMAD.MOV.U32 R14, RZ, RZ, R140 ;  /* 0x000000ffff0e7224 */ /* 0x000fe200078e008c */
[----:B------:R-:W-:Y:S02]  /*7740*/  MOV R13, R141 ;  /* 0x0000008d000d7202 */ /* 0x000fe40000000f00 */
[----:B------:R-:W3:Y:S01]  /*7750*/  LDL.LU.64 R146, [R1+0x4b8] ;  /* 0x0004b80001927983 */ /* 0x000ee20000300a00 */
        /* <DEDUP_REMOVED lines=248> */
[----:B------:R0:W5:Y:S01]  /*86e0*/  LDL.LU R17, [R1+0x2c8] ;  /* 0x0002c80001117983 */ /* 0x0001620000300800 */
[----:B------:R-:W-:Y:S01]  /*86f0*/  UIADD3 UR10, UR15, 0x6, URZ ;  /* 0x000000060f0a7890 */ /* 0x000fe2000fffe03f */
[----:B------:R-:W-:Y:S01]  /*8700*/  UMOV UR9, 0x40000040 ;  /* 0x4000004000097882 */ /* 0x000fe20000000000 */
[----:B------:R-:W-:Y:S01]  /*8710*/  UMOV UR11, 0x40000040 ;  /* 0x40000040000b7882 */ /* 0x000fe20000000000 */
        /* <DEDUP_REMOVED lines=99> */
[----:B------:R-:W-:Y:S01]  /*8d50*/  BPT.TRAP 0x1 ;  /* 0x000000040000795c */ /* 0x000fe20000300000 */
.L_x_27:
[----:B-----5:R-:W-:Y:S01]  /*8d60*/  ISETP.NE.AND P1, PT, R17, RZ, PT ;  /* 0x000000ff1100720c */ /* 0x020fe20003f25270 */
[----:B------:R-:W-:Y:S01]  /*8d70*/  IMAD.U32 R3, RZ, RZ, UR13 ;  /* 0x0000000dff037e24 */ /* 0x000fe2000f8e00ff */
[----:B------:R-:W-:-:S11]  /*8d80*/  UISETP.GT.U32.AND UP0, UPT, UR40, 0x1, UPT ;  /* 0x000000012800788c */ /* 0x000fd6000bf04070 */
[----:B------:R-:W-:-:S05]  /*8d90*/  @P1 LEA R3, R3, R0, 0x3 ;  /* 0x0000000003031211 */ /* 0x000fca00078e18ff */
[----:B------:R-:W-:-:S05]  /*8da0*/  @P1 VIADD R3, R3, 0x18 ;  /* 0x0000001803031836 */ /* 0x000fca0000000000 */
[----:B------:R-:W-:-:S04]  /*8db0*/  @P1 PRMT R3, R152, 0x654, R3 ;  /* 0x0000065498031816 */ /* 0x000fc80000000003 */
[----:B------:R0:W-:Y:S01]  /*8dc0*/  @P1 SYNCS.ARRIVE.TRANS64.RED.A1T0 RZ, [R3+URZ], RZ ;  /* 0x000000ff03ff19a7 */ /* 0x0001e2000810043f */
[----:B------:R-:W-:-:S13]  /*8dd0*/  PLOP3.LUT P1, PT, PT, PT, UP0, 0x80, 0x0 ;  /* 0x000000000000781c */ /* 0x000fda0003f2f008 */
[----:B0-----:R-:W-:Y:S05]  /*8de0*/  @P1 BRA `(.L_x_28) ;  /* 0x0000000000041947 */ /* 0x001fea0003800000 */
[----:B------:R-:W-:Y:S01]  /*8df0*/  BPT.TRAP 0x1 ;  /* 0x000000040000795c */ /* 0x000fe20000300000 */
.L_x_28:
[----:B------:R-:W-:Y:S02]  /*8e00*/  UISETP.GT.AND UP2, UPT, UR6, 0x1, UPT ;  /* 0x000000010600788c */ /* 0x000fe4000bf44270 */
[----:B------:R-:W-:Y:S02]  /*8e10*/  UIADD3 UR7, UR7, 0x1, URZ ;  /* 0x0000000107077890 */ /* 0x000fe4000fffe03f */
[----:B------:R-:W-:Y:S02]  /*8e20*/  UIADD3 UR13, UR13, 0x1, URZ ;  /* 0x000000010d0d7890 */ /* 0x000fe4000fffe03f */
[----:B------:R-:W-:Y:S01]  /*8e30*/  PLOP3.LUT P1, PT, PT, PT, UP2, 0x80, 0x0 ;  /* 0x000000000000781c */ /* 0x000fe20003f2f028 */
[----:B------:R-:W-:Y:S02]  /*8e40*/  UISETP.NE.AND UP0, UPT, UR7, 0x3, UPT ;  /* 0x000000030700788c */ /* 0x000fe4000bf05270 */
[----:B------:R-:W-:Y:S02]  /*8e50*/  UIADD3 UR8, UR6, -0x1, URZ ;  /* 0xffffffff06087890 */ /* 0x000fe4000fffe03f */
[----:B------:R-:W-:-:S02]  /*8e60*/  USEL UR6, URZ, 0x1, UP0 ;  /* 0x000000013f067887 */ /* 0x000fc40008000000 */
[----:B------:R-:W-:Y:S02]  /*8e70*/  UISETP.NE.AND UP1, UPT, UR13, 0x3, UPT ;  /* 0x000000030d00788c */ /* 0x000fe4000bf25270 */
[----:B------:R-:W-:Y:S02]  /*8e80*/  ULOP3.LUT UR12, UR12, UR6, URZ, 0x3c, !UPT ;  /* 0x000000060c0c7292 */ /* 0x000fe4000f8e3c3f */
[----:B------:R-:W-:Y:S02]  /*8e90*/  USEL UR7, UR7, URZ, UP0 ;  /* 0x0000003f07077287 */ /* 0x000fe40008000000 */
[----:B------:R-:W-:Y:S01]  /*8ea0*/  USEL UR13, UR13, URZ, UP1 ;  /* 0x0000003f0d0d7287 */ /* 0x000fe20008800000 */
[----:B------:R-:W-:Y:S01]  /*8eb0*/  UMOV UR6, UR8 ;  /* 0x0000000800067c82 */ /* 0x000fe20008000000 */
[----:B------:R-:W-:Y:S10]  /*8ec0*/  @P1 BRA `(.L_x_29) ;  /* 0xffffffbc004c1947 */ /* 0x000ff4000383ffff */
.L_x_22:
[----:B-----5:R-:W0:Y:S02]  /*8ed0*/  LDC R3, c[0x0][0x28c] ;  /* 0x0000a300ff037b82 */ /* 0x020e240000000800 */
[----:B0-----:R-:W-:-:S13]  /*8ee0*/  ISETP.GE.AND P1, PT, R3, 0x1, PT ;  /* 0x000000010300780c */ /* 0x001fda0003f26270 */
[----:B------:R-:W-:Y:S05]  /*8ef0*/  @!P1 BRA `(.L_x_30) ;  /* 0x0000000000549947 */ /* 0x000fea0003800000 */
[----:B------:R-:W-:Y:S05]  /*8f00*/  @!P0 BRA `(.L_x_31) ;  /* 0x0000000000048947 */ /* 0x000fea0003800000 */
[----:B------:R-:W-:Y:S01]  /*8f10*/  BPT.TRAP 0x1 ;  /* 0x000000040000795c */ /* 0x000fe20000300000 */
.L_x_31:
[----:B------:R-:W-:Y:S01]  /*8f20*/  ISETP.NE.AND P0, PT, R17, RZ, PT ;  /* 0x000000ff1100720c */ /* 0x000fe20003f05270 */
[----:B------:R-:W-:-:S12]  /*8f30*/  BSSY B0, `(.L_x_32) ;  /* 0x000000d000007945 */ /* 0x000fd80003800000 */
[----:B------:R-:W-:Y:S05]  /*8f40*/  @!P0 BRA `(.L_x_33) ;  /* 0x00000000002c8947 */ /* 0x000fea0003800000 */
[----:B------:R-:W-:-:S04]  /*8f50*/  UISETP.LT.AND UP0, UPT, UR44, 0x1, UPT ;  /* 0x000000012c00788c */ /* 0x000fc8000bf01270 */
[----:B------:R-:W-:-:S04]  /*8f60*/  USEL UR6, UR44, 0x1, UP0 ;  /* 0x000000012c067887 */ /* 0x000fc80008000000 */
[----:B------:R-:W-:-:S04]  /*8f70*/  UIADD3 UR6, UR39, UR44, -UR6 ;  /* 0x0000002c27067290 */ /* 0x000fc8000fffe806 */
[----:B------:R-:W-:-:S04]  /*8f80*/  UIMAD.WIDE.U32 UR4, UR6, -0x55555555, URZ ;  /* 0xaaaaaaab060478a5 */ /* 0x000fc8000f8e003f */
[----:B------:R-:W-:-:S04]  /*8f90*/  USHF.R.U32.HI UR4, URZ, 0x1, UR5 ;  /* 0x000000013f047899 */ /* 0x000fc80008011605 */
[----:B------:R-:W-:-:S06]  /*8fa0*/  UIMAD UR6, UR4, -0x3, UR6 ;  /* 0xfffffffd040678a4 */ /* 0x000fcc000f8e0206 */
[----:B------:R-:W-:-:S05]  /*8fb0*/  MOV R3, UR6 ;  /* 0x0000000600037c02 */ /* 0x000fca0008000f00 */
[----:B------:R-:W-:-:S05]  /*8fc0*/  IMAD R0, R3, 0x8, R0 ;  /* 0x0000000803007824 */ /* 0x000fca00078e0200 */
[----:B------:R-:W-:-:S04]  /*8fd0*/  IADD3 R0, R0, 0x18, RZ ;  /* 0x0000001800007810 */ /* 0x000fc80007ffe0ff */
[----:B------:R-:W-:-:S04]  /*8fe0*/  PRMT R0, R152, 0x654, R0 ;  /* 0x0000065498007816 */ /* 0x000fc80000000000 */
[----:B------:R0:W-:Y:S03]  /*8ff0*/  SYNCS.ARRIVE.TRANS64.RED.A1T0 RZ, [R0+URZ], RZ ;  /* 0x000000ff00ff79a7 */ /* 0x0001e6000810043f */
.L_x_33:
[----:B------:R-:W-:Y:S05]  /*9000*/  BSYNC B0 ;  /* 0x0000000000007941 */ /* 0x000fea0003800000 */
.L_x_32:
[----:B------:R-:W-:-:S06]  /*9010*/  UISETP.GT.U32.AND UP0, UPT, UR40, 0x1, UPT ;  /* 0x000000012800788c */ /* 0x000fcc000bf04070 */
[----:B------:R-:W-:-:S13]  /*9020*/  PLOP3.LUT P0, PT, PT, PT, UP0, 0x80, 0x0 ;  /* 0x000000000000781c */ /* 0x000fda0003f0f008 */
[----:B------:R-:W-:Y:S05]  /*9030*/  @P0 BRA `(.L_x_30) ;  /* 0x0000000000040947 */ /* 0x000fea0003800000 */
[----:B------:R-:W-:Y:S01]  /*9040*/  BPT.TRAP 0x1 ;  /* 0x000000040000795c */ /* 0x000fe20000300000 */
.L_x_30:
[----:B------:R-:W1:Y:S01]  /*9050*/  S2R R8, SR_TID.X ;  /* 0x0000000000087919 */ /* 0x000e620000002100 */
[----:B------:R-:W-:Y:S01]  /*9060*/  IMAD.MOV.U32 R19, RZ, RZ, 0x6540 ;  /* 0x00006540ff137424 */ /* 0x000fe200078e00ff */
[----:B------:R-:W-:Y:S01]  /*9070*/  USHF.R.S32.HI UR10, URZ, 0x1f, UR43 ;  /* 0x0000001f3f0a7899 */ /* 0x000fe2000801142b */
[----:B------:R-:W-:Y:S01]  /*9080*/  ULDC.64 UR8, c[0x0][0x5d0] ;  /* 0x0001740000087ab9 */ /* 0x000fe20000000a00 */
[----:B------:R-:W-:Y:S01]  /*9090*/  UIMAD.WIDE UR6, UR41, 0x100, URZ ;  /* 0x00000100290678a5 */ /* 0x000fe2000f8e023f */
[----:B------:R-:W-:Y:S01]  /*90a0*/  MOV R6, UR8 ;  /* 0x0000000800067c02 */ /* 0x000fe20008000f00 */
[----:B------:R-:W-:Y:S02]  /*90b0*/  UIMAD UR4, UR10, UR8, URZ ;  /* 0x000000080a0472a4 */ /* 0x000fe4000f8e023f */
[----:B------:R-:W-:Y:S02]  /*90c0*/  USHF.L.U32 UR41, UR41, 0x8, URZ ;  /* 0x0000000829297899 */ /* 0x000fe4000800063f */
[----:B------:R-:W-:Y:S01]  /*90d0*/  UIMAD UR4, UR43, UR9, UR4 ;  /* 0x000000092b0472a4 */ /* 0x000fe2000f8e0204 */
[----:B------:R-:W-:Y:S01]  /*90e0*/  ULDC UR8, c[0x0][0x284] ;  /* 0x0000a10000087ab9 */ /* 0x000fe20000000800 */
[----:B------:R-:W-:-:S02]  /*90f0*/  UIADD3 UR39, UR44, UR39, URZ ;  /* 0x000000272c277290 */ /* 0x000fc4000fffe03f */
[----:B------:R-:W-:Y:S02]  /*9100*/  UISETP.GE.U32.AND UP2, UPT, UR44, 0x3, UPT ;  /* 0x000000032c00788c */ /* 0x000fe4000bf46070 */
[----:B------:R-:W-:-:S04]  /*9110*/  UISETP.GT.U32.AND UP1, UPT, UR39, 0x2, UPT ;  /* 0x000000022700788c */ /* 0x000fc8000bf24070 */
[----:B------:R-:W-:Y:S01]  /*9120*/  UISETP.LT.U32.AND UP1, UPT, UR44, 0x3, UP1 ;  /* 0x000000032c00788c */ /* 0x000fe20008f21070 */
[----:B-1----:R-:W-:Y:S02]  /*9130*/  SHF.L.U32 R18, R8, 0x1, RZ ;  /* 0x0000000108127819 */ /* 0x002fe400000006ff */
[--C-:B------:R-:W-:Y:S02]  /*9140*/  SHF.R.U32.HI R4, RZ, 0x2, R8.reuse ;  /* 0x00000002ff047819 */ /* 0x100fe40000011608 */
[----:B------:R-:W-:Y:S02]  /*9150*/  LOP3.LUT R18, R18, 0x6, RZ, 0xc0, !PT ;  /* 0x0000000612127812 */ /* 0x000fe400078ec0ff */
[----:B------:R-:W-:Y:S02]  /*9160*/  LOP3.LUT R5, R8, 0x60, RZ, 0xc0, !PT ;  /* 0x0000006008057812 */ /* 0x000fe400078ec0ff */
[----:B------:R-:W-:Y:S01]  /*9170*/  PRMT R18, R18, R19, UR42 ;  /* 0x0000002a12127e16 */ /* 0x000fe20008000013 */
[----:B------:R-:W-:Y:S01]  /*9180*/  USHF.L.U32 UR42, UR42, 0x8, URZ ;  /* 0x000000082a2a7899 */ /* 0x000fe2000800063f */
[----:B------:R-:W-:-:S02]  /*9190*/  SHF.R.U32.HI R3, RZ, 0x7, R8 ;  /* 0x00000007ff037819 */ /* 0x000fc40000011608 */
[--C-:B------:R-:W-:Y:S02]  /*91a0*/  SHF.R.S32.HI R19, RZ, 0x1f, R18.reuse ;  /* 0x0000001fff137819 */ /* 0x100fe40000011412 */
[----:B------:R-:W-:Y:S02]  /*91b0*/  LOP3.LUT R4, R4, 0x7, RZ, 0xc0, !PT ;  /* 0x0000000704047812 */ /* 0x000fe400078ec0ff */
[----:B------:R-:W-:Y:S01]  /*91c0*/  SHF.R.U32.HI R5, RZ, 0x1, R5 ;  /* 0x00000001ff057819 */ /* 0x000fe20000011605 */
[----:B------:R-:W-:Y:S01]  /*91d0*/  IMAD.WIDE.U32 R6, R6, UR43, R18 ;  /* 0x0000002b06067c25 */ /* 0x000fe2000f8e0012 */
[----:B------:R-:W-:Y:S02]  /*91e0*/  LOP3.LUT R3, R3, 0x1, RZ, 0xc0, !PT ;  /* 0x0000000103037812 */ /* 0x000fe400078ec0ff */
[----:B0-----:R-:W-:Y:S01]  /*91f0*/  IADD3 R0, RZ, -R5, -R4 ;  /* 0x80000005ff007210 */ /* 0x001fe20007ffe804 */
[----:B------:R-:W-:Y:S01]  /*9200*/  VIADD R7, R7, UR4 ;  /* 0x0000000407077c36 */ /* 0x000fe20008000000 */
[----:B------:R-:W-:Y:S01]  /*9210*/  ULDC UR4, c[0x0][0x288] ;  /* 0x0000a20000047ab9 */ /* 0x000fe20000000800 */
[C---:B------:R-:W-:Y:S01]  /*9220*/  IMAD.SHL.U32 R153, R3.reuse, 0x40, RZ ;  /* 0x0000004003997824 */ /* 0x040fe200078e00ff */
[----:B------:R-:W-:Y:S01]  /*9230*/  UISETP.GE.AND UP0, UPT, UR42, UR4, UPT ;  /* 0x000000042a00728c */ /* 0x000fe2000bf06270 */
[----:B------:R-:W-:Y:S01]  /*9240*/  IMAD R0, R3, -0x40, R0 ;  /* 0xffffffc003007824 */ /* 0x000fe200078e0200 */
[----:B------:R-:W-:-:S02]  /*9250*/  MOV R3, UR8 ;  /* 0x0000000800037c02 */ /* 0x000fc40008000f00 */
[----:B------:R-:W-:Y:S01]  /*9260*/  LOP3.LUT R153, R153, 0x40, R4, 0xe2, !PT ;  /* 0x0000004099997812 */ /* 0x000fe200078ee204 */
[----:B------:R-:W-:Y:S02]  /*9270*/  UISETP.GE.OR UP0, UPT, UR41, UR8, UP0 ;  /* 0x000000082900728c */ /* 0x000fe40008706670 */
[----:B------:R-:W-:Y:S01]  /*9280*/  IADD3 R3, R3, -UR41, R0 ;  /* 0x8000002903037c10 */ /* 0x000fe2000fffe000 */
[----:B------:R-:W-:Y:S01]  /*9290*/  USEL UR8, URZ, 0x1, !UP1 ;  /* 0x000000013f087887 */ /* 0x000fe2000c800000 */
[----:B------:R-:W-:Y:S01]  /*92a0*/  LOP3.LUT R153, R153, UR6, R5, 0xfe, !PT ;  /* 0x0000000699997c12 */ /* 0x000fe2000f8efe05 */
[----:B------:R-:W-:Y:S01]  /*92b0*/  IMAD.MOV.U32 R5, RZ, RZ, -0x2 ;  /* 0xfffffffeff057424 */ /* 0x000fe200078e00ff */
[----:B------:R-:W-:Y:S01]  /*92c0*/  LOP3.LUT R0, R8, 0x3, RZ, 0xc0, !PT ;  /* 0x0000000308007812 */ /* 0x000fe200078ec0ff */
[----:B------:R-:W-:Y:S01]  /*92d0*/  ULOP3.LUT UR38, UR38, UR8, URZ, 0x3c, !UPT ;  /* 0x0000000826267292 */ /* 0x000fe2000f8e3c3f */
[----:B------:R-:W-:Y:S01]  /*92e0*/  PLOP3.LUT P0, PT, PT, PT, UP0, 0x80, 0x0 ;  /* 0x000000000000781c */ /* 0x000fe20003f0f008 */
[----:B------:R-:W-:-:S02]  /*92f0*/  UMOV UR41, 0xffffffff ;  /* 0xffffffff00297882 */ /* 0x000fc40000000000 */
[----:B------:R-:W-:Y:S01]  /*9300*/  IMAD R0, R0, R5, UR4 ;  /* 0x0000000400007e24 */ /* 0x000fe2000f8e0205 */
[----:B------:R-:W-:-:S04]  /*9310*/  UIMAD.WIDE.U32 UR4, UR39, -0x55555555, URZ ;  /* 0xaaaaaaab270478a5 */ /* 0x000fc8000f8e003f */
[----:B------:R-:W-:Y:S01]  /*9320*/  USHF.R.U32.HI UR4, URZ, 0x1, UR5 ;  /* 0x000000013f047899 */ /* 0x000fe20008011605 */
[----:B------:R-:W-:-:S03]  /*9330*/  IADD3 R0, R0, -UR42, RZ ;  /* 0x8000002a00007c10 */ /* 0x000fc6000fffe0ff */
[----:B------:R-:W-:Y:S02]  /*9340*/  UIMAD UR39, UR4, -0x3, UR39 ;  /* 0xfffffffd042778a4 */ /* 0x000fe4000f8e0227 */
[----:B------:R-:W-:Y:S01]  /*9350*/  @UP2 ULOP3.LUT UR38, UR38, 0x1, UR4, 0x78, !UPT ;  /* 0x0000000126262892 */ /* 0x000fe2000f8e7804 */
[----:B------:R-:W-:Y:S11]  /*9360*/  @P0 BRA `(.L_x_34) ;  /* 0x000000d400700947 */ /* 0x000ff60003800000 */
[----:B------:R-:W-:Y:S01]  /*9370*/  FSETP.NEU.AND P0, PT, R16, RZ, PT ;  /* 0x000000ff1000720b */ /* 0x000fe20003f0d000 */
[----:B------:R-:W-:Y:S01]  /*9380*/  ULDC.64 UR8, c[0x0][0x5c8] ;  /* 0x0001720000087ab9 */ /* 0x000fe20000000a00 */
[----:B------:R-:W-:Y:S01]  /*9390*/  ISETP.GT.AND P1, PT, R3, RZ, PT ;  /* 0x000000ff0300720c */ /* 0x000fe20003f24270 */
[----:B------:R-:W-:Y:S01]  /*93a0*/  UIMAD UR4, UR7, UR8, URZ ;  /* 0x00000008070472a4 */ /* 0x000fe2000f8e023f */
[----:B------:R-:W-:Y:S01]  /*93b0*/  IMAD.U32 R10, RZ, RZ, UR9 ;  /* 0x00000009ff0a7e24 */ /* 0x000fe2000f8e00ff */
[----:B------:R-:W-:Y:S01]  /*93c0*/  BSSY B0, `(.L_x_34) ;  /* 0x0000d56000007945 */ /* 0x000fe20003800000 */
[----:B------:R-:W-:Y:S01]  /*93d0*/  IMAD.WIDE.U32 R6, R153, UR8, R6 ;  /* 0x0000000899067c25 */ /* 0x000fe2000f8e0006 */
[----:B------:R-:W-:-:S03]  /*93e0*/  ISETP.GT.AND P2, PT, R0, RZ, P1 ;  /* 0x000000ff0000720c */ /* 0x000fc60000f44270 */
[----:B------:R-:W-:-:S05]  /*93f0*/  IMAD R10, R153, R10, UR4 ;  /* 0x00000004990a7e24 */ /* 0x000fca000f8e020a */
[----:B------:R-:W-:Y:S01]  /*9400*/  IADD3 R10, R7, R10, RZ ;  /* 0x0000000a070a7210 */ /* 0x000fe20007ffe0ff */
[----:B------:R-:W-:Y:S06]  /*9410*/  @!P0 BRA `(.L_x_35) ;  /* 0x0000009400148947 */ /* 0x000fec0003800000 */
[----:B------:R-:W0:Y:S01]  /*9420*/  LDC.64 R22, c[0x0][0x5b8] ;  /* 0x00016e00ff167b82 */ /* 0x000e220000000a00 */
[----:B------:R-:W2:Y:S01]  /*9430*/  LDL.LU R11, [R1] ;  /* 0x00000000010b7983 */ /* 0x000ea20000300800 */
[----:B------:R-:W-:-:S06]  /*9440*/  ULDC.64 UR4, c[0x0][0x5c0] ;  /* 0x0001700000047ab9 */ /* 0x000fcc0000000a00 */
[----:B------:R-:W1:Y:S08]  /*9450*/  LDC.64 R14, c[0x0][0x5b0] ;  /* 0x00016c00ff0e7b82 */ /* 0x000e700000000a00 */
[----:B------:R-:W3:Y:S01]  /*9460*/  LDC.64 R12, c[0x0][0x5a8] ;  /* 0x00016a00ff0c7b82 */ /* 0x000ee20000000a00 */
[C---:B0-----:R-:W-:Y:S02]  /*9470*/  IMAD R159, R22.reuse, UR10, RZ ;  /* 0x0000000a169f7c24 */ /* 0x041fe4000f8e02ff */
[----:B------:R-:W-:-:S04]  /*9480*/  IMAD.WIDE.U32 R154, R22, UR43, R18 ;  /* 0x0000002b169a7c25 */ /* 0x000fc8000f8e0012 */
[----:B------:R-:W-:Y:S01]  /*9490*/  IMAD R159, R23, UR43, R159 ;  /* 0x0000002b179f7c24 */ /* 0x000fe2000f8e029f */
[----:B------:R-:W-:Y:S01]  /*94a0*/  MOV R20, R154 ;  /* 0x0000009a00147202 */ /* 0x000fe20000000f00 */
[----:B-1----:R-:W-:Y:S02]  /*94b0*/  IMAD R158, R14, UR7, RZ ;  /* 0x000000070e9e7c24 */ /* 0x002fe4000f8e02ff */
[----:B------:R-:W-:Y:S02]  /*94c0*/  IMAD.IADD R21, R155, 0x1, R159 ;  /* 0x000000019b157824 */ /* 0x000fe400078e029f */
[C---:B------:R-:W-:Y:S02]  /*94d0*/  IMAD R158, R153.reuse, R15, R158 ;  /* 0x0000000f999e7224 */ /* 0x040fe400078e029e */
[----:B------:R-:W-:-:S04]  /*94e0*/  IMAD.WIDE.U32 R4, R153, R14, R20 ;  /* 0x0000000e99047225 */ /* 0x000fc800078e0014 */
[----:B------:R-:W-:Y:S01]  /*94f0*/  IMAD.IADD R5, R5, 0x1, R158 ;  /* 0x0000000105057824 */ /* 0x000fe200078e029e */
[----:B---3--:R-:W-:-:S04]  /*9500*/  LEA R8, P0, R4, R12, 0x2 ;  /* 0x0000000c04087211 */ /* 0x008fc800078010ff */
[----:B------:R-:W-:-:S05]  /*9510*/  LEA.HI.X R9, R4, R13, R5, 0x2, P0 ;  /* 0x0000000d04097211 */ /* 0x000fca00000f1405 */
[----:B------:R-:W3:Y:S01]  /*9520*/  @P2 LDG.E.LTC128B R23, desc[UR36][R8.64] ;  /* 0x0000002408172981 */ /* 0x000ee2000c1e1920 */
[C---:B------:R-:W-:Y:S01]  /*9530*/  LEA R4, P0, R6.reuse, UR4, 0x2 ;  /* 0x0000000406047c11 */ /* 0x040fe2000f8010ff */
[----:B------:R-:W-:Y:S03]  /*9540*/  BSSY B1, `(.L_x_36) ;  /* 0x000000e000017945 */ /* 0x000fe60003800000 */
[----:B------:R-:W-:Y:S01]  /*9550*/  LEA.HI.X R5, R6, UR5, R10, 0x2, P0 ;  /* 0x0000000506057c11 */ /* 0x000fe200080f140a */
[----:B---3--:R-:W-:-:S04]  /*9560*/  FMUL R6, R23, R16 ;  /* 0x0000001017067220 */ /* 0x008fc80000400000 */
[----:B--2---:R-:W-:-:S05]  /*9570*/  FFMA R6, R11, R2, R6 ;  /* 0x000000020b067223 */ /* 0x004fca0000000006 */
[----:B------:R0:W-:Y:S02]  /*9580*/  @P2 STG.E desc[UR36][R4.64], R6 ;  /* 0x0000000604002986 */ /* 0x0001e4000c101924 */
[----:B0-----:R-:W-:-:S05]  /*9590*/  IMAD.WIDE.U32 R6, R153, R14, R18 ;  /* 0x0000000e99067225 */ /* 0x001fca00078e0012 */
[----:B------:R-:W-:-:S03]  /*95a0*/  IADD3 R7, R158, R7, RZ ;  /* 0x000000079e077210 */ /* 0x000fc60007ffe0ff */
[----:B------:R-:W-:-:S04]  /*95b0*/  IMAD.WIDE.U32 R6, R22, UR43, R6 ;  /* 0x0000002b16067c25 */ /* 0x000fc8000f8e0006 */
[----:B------:R-:W-:Y:S01]  /*95c0*/  IMAD.IADD R7, R159, 0x1, R7 ;  /* 0x000000019f077824 */ /* 0x000fe200078e0207 */
[----:B------:R-:W-:-:S04]  /*95d0*/  LEA R10, P0, R6, R12, 0x2 ;  /* 0x0000000c060a7211 */ /* 0x000fc800078010ff */
[----:B------:R-:W-:Y:S02]  /*95e0*/  LEA.HI.X R11, R6, R13, R7, 0x2, P0 ;  /* 0x0000000d060b7211 */ /* 0x000fe400000f1407 */
[----:B------:R-:W-:-:S13]  /*95f0*/  ISETP.GT.AND P0, PT, R0, 0x1, P1 ;  /* 0x000000010000780c */ /* 0x000fda0000f04270 */
[----:B------:R-:W-:Y:S05]  /*9600*/  @!P0 BRA `(.L_x_37) ;  /* 0x0000000000048947 */ /* 0x000fea0003800000 */
[----:B------:R0:W5:Y:S02]  /*9610*/  LDG.E.LTC128B R23, desc[UR36][R10.64+0x4] ;  /* 0x000004240a177981 */ /* 0x000164000c1e1920 */
.L_x_37:
[----:B------:R-:W-:Y:S05]  /*9620*/  BSYNC B1 ;  /* 0x0000000000017941 */ /* 0x000fea0003800000 */
.L_x_36:
[----:B------:R-:W2:Y:S01]  /*9630*/  LDL.LU R7, [R1+0x4] ;  /* 0x0000040001077983 */ /* 0x000ea20000300800 */
[----:B-----5:R-:W-:Y:S01]  /*9640*/  FMUL R6, R23, R16 ;  /* 0x0000001017067220 */ /* 0x020fe20000400000 */
[C---:B------:R-:W-:Y:S02]  /*9650*/  SHF.L.U64.HI R157, R14.reuse, 0x3, R15 ;  /* 0x000000030e9d7819 */ /* 0x040fe4000001020f */
[----:B------:R-:W-:Y:S01]  /*9660*/  SHF.L.U32 R156, R14, 0x3, RZ ;  /* 0x000000030e9c7819 */ /* 0x000fe200000006ff */
[----:B------:R-:W3:Y:S01]  /*9670*/  LDL.LU R161, [R1+0x8] ;  /* 0x0000080001a17983 */ /* 0x000ee20000300800 */
[----:B------:R-:W-:Y:S01]  /*9680*/  ISETP.GT.AND P2, PT, R3, 0x8, PT ;  /* 0x000000080300780c */ /* 0x000fe20003f44270 */
[----:B--2---:R-:W-:-:S05]  /*9690*/  FFMA R6, R7, R2, R6 ;  /* 0x0000000207067223 */ /* 0x004fca0000000006 */
[----:B------:R1:W-:Y:S01]  /*96a0*/  @P0 STG.E desc[UR36][R4.64+0x4], R6 ;  /* 0x0000040604000986 */ /* 0x0003e2000c101924 */
[----:B------:R-:W-:Y:S01]  /*96b0*/  ISETP.GT.AND P0, PT, R0, RZ, P2 ;  /* 0x000000ff0000720c */ /* 0x000fe20001704270 */
[----:B-1----:R-:W-:-:S04]  /*96c0*/  IMAD.WIDE.U32 R6, R153, R14, R156 ;  /* 0x0000000e99067225 */ /* 0x002fc800078e009c */
[----:B------:R-:W-:Y:S01]  /*96d0*/  IMAD.IADD R158, R158, 0x1, R7 ;  /* 0x000000019e9e7824 */ /* 0x000fe200078e0207 */
[----:B------:R-:W-:-:S04]  /*96e0*/  IADD3 R7, P3, R154, R6, RZ ;  /* 0x000000069a077210 */ /* 0x000fc80007f7e0ff */
[----:B------:R-:W-:Y:S02]  /*96f0*/  IADD3.X R9, R158, R21, RZ, P3, !PT ;  /* 0x000000159e097210 */ /* 0x000fe40001ffe4ff */
[----:B------:R-:W-:-:S04]  /*9700*/  LEA R8, P3, R7, R12, 0x2 ;  /* 0x0000000c07087211 */ /* 0x000fc800078610ff */
[----:B------:R-:W-:-:S05]  /*9710*/  LEA.HI.X R9, R7, R13, R9, 0x2, P3 ;  /* 0x0000000d07097211 */ /* 0x000fca00018f1409 */
[----:B------:R1:W2:Y:S01]  /*9720*/  @P0 LDG.E.LTC128B R23, desc[UR36][R8.64] ;  /* 0x0000002408170981 */ /* 0x0002a2000c1e1920 */
[----:B------:R-:W-:Y:S01]  /*9730*/  IADD3 R6, P3, R18, R6, RZ ;  /* 0x0000000612067210 */ /* 0x000fe20007f7e0ff */
[----:B------:R-:W-:Y:S01]  /*9740*/  IMAD.U32 R160, RZ, RZ, UR8 ;  /* 0x00000008ffa07e24 */ /* 0x000fe2000f8e00ff */
[----:B------:R-:W-:Y:S01]  /*9750*/  ISETP.GT.AND P4, PT, R0, 0x1, P2 ;  /* 0x000000010000780c */ /* 0x000fe20001784270 */
[----:B------:R-:W-:Y:S02]  /*9760*/  BSSY B1, `(.L_x_38) ;  /* 0x0000011000017945 */ /* 0x000fe40003800000 */
[----:B------:R-:W-:Y:S01]  /*9770*/  IMAD.X R7, R19, 0x1, R158, P3 ;  /* 0x0000000113077824 */ /* 0x000fe200018e069e */
[----:B------:R-:W-:Y:S02]  /*9780*/  MOV R158, UR9 ;  /* 0x00000009009e7c02 */ /* 0x000fe40008000f00 */
[----:B------:R-:W-:Y:S01]  /*9790*/  SHF.L.U32 R160, R160, 0x5, RZ ;  /* 0x00000005a0a07819 */ /* 0x000fe200000006ff */
[----:B------:R-:W-:-:S05]  /*97a0*/  IMAD.WIDE.U32 R6, R22, UR43, R6 ;  /* 0x0000002b16067c25 */ /* 0x000fca000f8e0006 */
[----:B------:R-:W-:Y:S02]  /*97b0*/  IADD3 R7, R159, R7, RZ ;  /* 0x000000079f077210 */ /* 0x000fe40007ffe0ff */
[----:B-1----:R-:W-:-:S04]  /*97c0*/  LEA R8, P3, R6, R12, 0x2 ;  /* 0x0000000c06087211 */ /* 0x002fc800078610ff */
[----:B------:R-:W-:Y:S01]  /*97d0*/  LEA.HI.X R9, R6, R13, R7, 0x2, P3 ;  /* 0x0000000d06097211 */ /* 0x000fe200018f1407 */
[----:B------:R-:W-:-:S05]  /*97e0*/  IMAD.U32 R6, RZ, RZ, UR8 ;  /* 0x00000008ff067e24 */ /* 0x000fca000f8e00ff */
[----:B------:R-:W-:Y:S01]  /*97f0*/  SHF.L.U64.HI R158, R6, 0x5, R158 ;  /* 0x00000005069e7819 */ /* 0x000fe2000001029e */
[----:B--2---:R-:W-:-:S04]  /*9800*/  FMUL R6, R23, R16 ;  /* 0x0000001017067220 */ /* 0x004fc80000400000 */
[----:B---3--:R-:W-:Y:S01]  /*9810*/  FFMA R161, R161, R2, R6 ;  /* 0x00000002a1a17223 */ /* 0x008fe20000000006 */
[----:B------:R-:W-:-:S05]  /*9820*/  IADD3 R6, P3, R160, R4, RZ ;  /* 0x00000004a0067210 */ /* 0x000fca0007f7e0ff */
[----:B------:R-:W-:-:S05]  /*9830*/  IMAD.X R7, R158, 0x1, R5, P3 ;  /* 0x000000019e077824 */ /* 0x000fca00018e0605 */
[----:B------:R1:W-:Y:S01]  /*9840*/  @P0 STG.E desc[UR36][R6.64], R161 ;  /* 0x000000a106000986 */ /* 0x0003e2000c101924 */
[----:B------:R-:W-:Y:S05]  /*9850*/  @!P4 BRA `(.L_x_39) ;  /* 0x000000000004c947 */ /* 0x000fea0003800000 */
[----:B------:R2:W5:Y:S02]  /*9860*/  LDG.E.LTC128B R23, desc[UR36][R8.64+0x4] ;  /* 0x0000042408177981 */ /* 0x000564000c1e1920 */
.L_x_39:
[----:B------:R-:W-:Y:S05]  /*9870*/  BSYNC B1 ;  /* 0x0000000000017941 */ /* 0x000fea0003800000 */
.L_x_38:
[----:B------:R-:W3:Y:S01]  /*9880*/  LDL.LU R162, [R1+0xc] ;  /* 0x00000c0001a27983 */ /* 0x000ee20000300800 */
[----:B-1---5:R-:W-:Y:S01]  /*9890*/  FMUL R161, R23, R16 ;  /* 0x0000001017a17220 */ /* 0x022fe20000400000 */
[----:B------:R-:W-:Y:S01]  /*98a0*/  ISETP.GT.AND P0, PT, R0, 0x8, P1 ;  /* 0x000000080000780c */ /* 0x000fe20000f04270 */
[----:B------:R-:W-:Y:S02]  /*98b0*/  BSSY B1, `(.L_x_40) ;  /* 0x0000005000017945 */ /* 0x000fe40003800000 */
[----:B---3--:R-:W-:-:S05]  /*98c0*/  FFMA R161, R162, R2, R161 ;  /* 0x00000002a2a17223 */ /* 0x008fca00000000a1 */
[----:B------:R1:W-:Y:S05]  /*98d0*/  @P4 STG.E desc[UR36][R6.64+0x4], R161 ;  /* 0x000004a106004986 */ /* 0x0003ea000c101924 */
[----:B------:R-:W-:Y:S05]  /*98e0*/  @!P0 BRA `(.L_x_41) ;  /* 0x0000000000048947 */ /* 0x000fea0003800000 */
[----:B------:R3:W5:Y:S02]  /*98f0*/  LDG.E.LTC128B R23, desc[UR36][R10.64+0x20] ;  /* 0x000020240a177981 */ /* 0x000764000c1e1920 */
.L_x_41:
[----:B------:R-:W-:Y:S05]  /*9900*/  BSYNC B1 ;  /* 0x0000000000017941 */ /* 0x000fea0003800000 */
.L_x_40:
[----:B------:R-:W4:Y:S01]  /*9910*/  LDL.LU R162, [R1+0x10] ;  /* 0x0000100001a27983 */ /* 0x000f220000300800 */
[----:B-1---5:R-:W-:Y:S01]  /*9920*/  FMUL R161, R23, R16 ;  /* 0x0000001017a17220 */ /* 0x022fe20000400000 */
[----:B------:R-:W-:Y:S01]  /*9930*/  ISETP.GT.AND P3, PT, R0, 0x9, P1 ;  /* 0x000000090000780c */ /* 0x000fe20000f64270 */
[----:B------:R-:W-:Y:S02]  /*9940*/  BSSY B1, `(.L_x_42) ;  /* 0x0000005000017945 */ /* 0x000fe40003800000 */
[----:B----4-:R-:W-:-:S05]  /*9950*/  FFMA R161, R162, R2, R161 ;  /* 0x00000002a2a17223 */ /* 0x010fca00000000a1 */
[----:B------:R1:W-:Y:S05]  /*9960*/  @P0 STG.E desc[UR36][R4.64+0x20], R161 ;  /* 0x000020a104000986 */ /* 0x0003ea000c101924 */
[----:B------:R-:W-:Y:S05]  /*9970*/  @!P3 BRA `(.L_x_43) ;  /* 0x000000000004b947 */ /* 0x000fea0003800000 */
[----:B------:R4:W5:Y:S02]  /*9980*/  LDG.E.LTC128B R23, desc[UR36][R10.64+0x24] ;  /* 0x000024240a177981 */ /* 0x000964000c1e1920 */
.L_x_43:
[----:B------:R-:W-:Y:S05]  /*9990*/  BSYNC B1 ;  /* 0x0000000000017941 */ /* 0x000fea0003800000 */
.L_x_42:
[----:B------:R-:W2:Y:S01]  /*99a0*/  LDL.LU R162, [R1+0x14] ;  /* 0x0000140001a27983 */ /* 0x000ea20000300800 */
[----:B-1---5:R-:W-:Y:S01]  /*99b0*/  FMUL R161, R23, R16 ;  /* 0x0000001017a17220 */ /* 0x022fe20000400000 */
[----:B------:R-:W-:Y:S01]  /*99c0*/  ISETP.GT.AND P0, PT, R0, 0x8, P2 ;  /* 0x000000080000780c */ /* 0x000fe20001704270 */
[----:B------:R-:W-:Y:S02]  /*99d0*/  BSSY B1, `(.L_x_44) ;  /* 0x0000005000017945 */ /* 0x000fe40003800000 */
[----:B--2---:R-:W-:-:S05]  /*99e0*/  FFMA R161, R162, R2, R161 ;  /* 0x00000002a2a17223 */ /* 0x004fca00000000a1 */
[----:B------:R1:W-:Y:S05]  /*99f0*/  @P3 STG.E desc[UR36][R4.64+0x24], R161 ;  /* 0x000024a104003986 */ /* 0x0003ea000c101924 */
[----:B------:R-:W-:Y:S05]  /*9a00*/  @!P0 BRA `(.L_x_45) ;  /* 0x0000000000048947 */ /* 0x000fea0003800000 */
[----:B------:R2:W5:Y:S02]  /*9a10*/  LDG.E.LTC128B R23, desc[UR36][R8.64+0x20] ;  /* 0x0000202408177981 */ /* 0x000564000c1e1920 */
.L_x_45:
[----:B------:R-:W-:Y:S05]  /*9a20*/  BSYNC B1 ;  /* 0x0000000000017941 */ /* 0x000fea0003800000 */
.L_x_44:
        /* <DEDUP_REMOVED lines=8> */
.L_x_47:
[----:B------:R-:W-:Y:S05]  /*9ab0*/  BSYNC B1 ;  /* 0x0000000000017941 */ /* 0x000fea0003800000 */
.L_x_46:
        /* <DEDUP_REMOVED lines=8> */
.L_x_49:
[----:B------:R-:W-:Y:S05]  /*9b40*/  BSYNC B1 ;  /* 0x0000000000017941 */ /* 0x000fea0003800000 */
.L_x_48:
        /* <DEDUP_REMOVED lines=8> */
.L_x_51:
[----:B------:R-:W-:Y:S05]  /*9bd0*/  BSYNC B1 ;  /* 0x0000000000017941 */ /* 0x000fea0003800000 */
.L_x_50:
        /* <DEDUP_REMOVED lines=8> */
.L_x_53:
[----:B------:R-:W-:Y:S05]  /*9c60*/  BSYNC B1 ;  /* 0x0000000000017941 */ /* 0x000fea0003800000 */
.L_x_52:
        /* <DEDUP_REMOVED lines=8> */
.L_x_55:
[----:B------:R-:W-:Y:S05]  /*9cf0*/  BSYNC B1 ;  /* 0x0000000000017941 */ /* 0x000fea0003800000 */
.L_x_54:
        /* <DEDUP_REMOVED lines=8> */
.L_x_57:
[----:B------:R-:W-:Y:S05]  /*9d80*/  BSYNC B1 ;  /* 0x0000000000017941 */ /* 0x000fea0003800000 */
.L_x_56:
        /* <DEDUP_REMOVED lines=8> */
.L_x_59:
[----:B------:R-:W-:Y:S05]  /*9e10*/  BSYNC B1 ;  /* 0x0000000000017941 */ /* 0x000fea0003800000 */
.L_x_58:
        /* <DEDUP_REMOVED lines=8> */
.L_x_61:
[----:B------:R-:W-:Y:S05]  /*9ea0*/  BSYNC B1 ;  /* 0x0000000000017941 */ /* 0x000fea0003800000 */
.L_x_60:
        /* <DEDUP_REMOVED lines=8> */
.L_x_63:
[----:B------:R-:W-:Y:S05]  /*9f30*/  BSYNC B1 ;  /* 0x0000000000017941 */ /* 0x000fea0003800000 */
.L_x_62:
        /* <DEDUP_REMOVED lines=8> */
.L_x_65:
[----:B------:R-:W-:Y:S05]  /*9fc0*/  BSYNC B1 ;  /* 0x0000000000017941 */ /* 0x000fea0003800000 */
.L_x_64:
        /* <DEDUP_REMOVED lines=8> */
.L_x_67:
[----:B------:R-:W-:Y:S05]  /*a050*/  BSYNC B1 ;  /* 0x0000000000017941 */ /* 0x000fea0003800000 */
.L_x_66:
        /* <DEDUP_REMOVED lines=8> */
.L_x_69:
[----:B------:R-:W-:Y:S05]  /*a0e0*/  BSYNC B1 ;  /* 0x0000000000017941 */ /* 0x000fea0003800000 */
.L_x_68:
        /* <DEDUP_REMOVED lines=8> */
.L_x_71:
[----:B------:R-:W-:Y:S05]  /*a170*/  BSYNC B1 ;  /* 0x0000000000017941 */ /* 0x000fea0003800000 */
.L_x_70:
        /* <DEDUP_REMOVED lines=8> */
.L_x_73:
[----:B------:R-:W-:Y:S05]  /*a200*/  BSYNC B1 ;  /* 0x0000000000017941 */ /* 0x000fea0003800000 */
.L_x_72:
        /* <DEDUP_REMOVED lines=8> */
.L_x_75:
[----:B------:R-:W-:Y:S05]  /*a290*/  BSYNC B1 ;  /* 0x0000000000017941 */ /* 0x000fea0003800000 */
.L_x_74:
        /* <DEDUP_REMOVED lines=8> */
.L_x_77:
[----:B------:R-:W-:Y:S05]  /*a320*/  BSYNC B1 ;  /* 0x0000000000017941 */ /* 0x000fea0003800000 */
.L_x_76:
        /* <DEDUP_REMOVED lines=8> */
.L_x_79:
[----:B------:R-:W-:Y:S05]  /*a3b0*/  BSYNC B1 ;  /* 0x0000000000017941 */ /* 0x000fea0003800000 */
.L_x_78:
        /* <DEDUP_REMOVED lines=8> */
.L_x_81:
[----:B------:R-:W-:Y:S05]  /*a440*/  BSYNC B1 ;  /* 0x0000000000017941 */ /* 0x000fea0003800000 */
.L_x_80:
        /* <DEDUP_REMOVED lines=8> */
.L_x_83:
[----:B------:R-:W-:Y:S05]  /*a4d0*/  BSYNC B1 ;  /* 0x0000000000017941 */ /* 0x000fea0003800000 */
.L_x_82:
        /* <DEDUP_REMOVED lines=8> */
.L_x_85:
[----:B------:R-:W-:Y:S05]  /*a560*/  BSYNC B1 ;  /* 0x0000000000017941 */ /* 0x000fea0003800000 */
.L_x_84:
        /* <DEDUP_REMOVED lines=8> */
.L_x_87:
[----:B------:R-:W-:Y:S05]  /*a5f0*/  BSYNC B1 ;  /* 0x0000000000017941 */ /* 0x000fea0003800000 */
.L_x_86:
        /* <DEDUP_REMOVED lines=8> */
.L_x_89:
[----:B------:R-:W-:Y:S05]  /*a680*/  BSYNC B1 ;  /* 0x0000000000017941 */ /* 0x000fea0003800000 */
.L_x_88:
        /* <DEDUP_REMOVED lines=8> */
.L_x_91:
[----:B------:R-:W-:Y:S05]  /*a710*/  BSYNC B1 ;  /* 0x0000000000017941 */ /* 0x000fea0003800000 */
.L_x_90:
        /* <DEDUP_REMOVED lines=8> */
.L_x_93:
[----:B------:R-:W-:Y:S05]  /*a7a0*/  BSYNC B1 ;  /* 0x0000000000017941 */ /* 0x000fea0003800000 */
.L_x_92:
        /* <DEDUP_REMOVED lines=8> */
.L_x_95:
[----:B------:R-:W-:Y:S05]  /*a830*/  BSYNC B1 ;  /* 0x0000000000017941 */ /* 0x000fea0003800000 */
.L_x_94:
        /* <DEDUP_REMOVED lines=8> */
.L_x_97:
[----:B------:R-:W-:Y:S05]  /*a8c0*/  BSYNC B1 ;  /* 0x0000000000017941 */ /* 0x000fea0003800000 */
.L_x_96:
        /* <DEDUP_REMOVED lines=8> */
.L_x_99:
[----:B------:R-:W-:Y:S05]  /*a950*/  BSYNC B1 ;  /* 0x0000000000017941 */ /* 0x000fea0003800000 */
.L_x_98:
        /* <DEDUP_REMOVED lines=8> */
.L_x_101:
[----:B------:R-:W-:Y:S05]  /*a9e0*/  BSYNC B1 ;  /* 0x0000000000017941 */ /* 0x000fea0003800000 */
.L_x_100:
        /* <DEDUP_REMOVED lines=8> */
.L_x_103:
[----:B------:R-:W-:Y:S05]  /*aa70*/  BSYNC B1 ;  /* 0x0000000000017941 */ /* 0x000fea0003800000 */
.L_x_102:
        /* <DEDUP_REMOVED lines=8> */
.L_x_105:
[----:B------:R-:W-:Y:S05]  /*ab00*/  BSYNC B1 ;  /* 0x0000000000017941 */ /* 0x000fea0003800000 */
.L_x_104:
        /* <DEDUP_REMOVED lines=8> */
.L_x_107:
[----:B------:R-:W-:Y:S05]  /*ab90*/  BSYNC B1 ;  /* 0x0000000000017941 */ /* 0x000fea0003800000 */
.L_x_106:
        /* <DEDUP_REMOVED lines=8> */
.L_x_109:
[----:B------:R-:W-:Y:S05]  /*ac20*/  BSYNC B1 ;  /* 0x0000000000017941 */ /* 0x000fea0003800000 */
.L_x_108:
        /* <DEDUP_REMOVED lines=8> */
.L_x_111:
[----:B------:R-:W-:Y:S05]  /*acb0*/  BSYNC B1 ;  /* 0x0000000000017941 */ /* 0x000fea0003800000 */
.L_x_110:
        /* <DEDUP_REMOVED lines=8> */
.L_x_113:
[----:B------:R-:W-:Y:S05]  /*ad40*/  BSYNC B1 ;  /* 0x0000000000017941 */ /* 0x000fea0003800000 */
.L_x_112:
        /* <DEDUP_REMOVED lines=8> */
.L_x_115:
[----:B------:R-:W-:Y:S05]  /*add0*/  BSYNC B1 ;  /* 0x0000000000017941 */ /* 0x000fea0003800000 */
.L_x_114:
        /* <DEDUP_REMOVED lines=8> */
.L_x_117:
[----:B------:R-:W-:Y:S05]  /*ae60*/  BSYNC B1 ;  /* 0x0000000000017941 */ /* 0x000fea0003800000 */
.L_x_116:
        /* <DEDUP_REMOVED lines=8> */
.L_x_119:
[----:B------:R-:W-:Y:S05]  /*aef0*/  BSYNC B1 ;  /* 0x0000000000017941 */ /* 0x000fea0003800000 */
.L_x_118:
        /* <DEDUP_REMOVED lines=8> */
.L_x_121:
[----:B------:R-:W-:Y:S05]  /*af80*/  BSYNC B1 ;  /* 0x0000000000017941 */ /* 0x000fea0003800000 */
.L_x_120:
        /* <DEDUP_REMOVED lines=8> */
.L_x_123:
[----:B------:R-:W-:Y:S05]  /*b010*/  BSYNC B1 ;  /* 0x0000000000017941 */ /* 0x000fea0003800000 */
.L_x_122:
        /* <DEDUP_REMOVED lines=8> */
.L_x_125:
[----:B------:R-:W-:Y:S05]  /*b0a0*/  BSYNC B1 ;  /* 0x0000000000017941 */ /* 0x000fea0003800000 */
.L_x_124:
        /* <DEDUP_REMOVED lines=8> */
.L_x_127:
[----:B------:R-:W-:Y:S05]  /*b130*/  BSYNC B1 ;  /* 0x0000000000017941 */ /* 0x000fea0003800000 */
.L_x_126:
        /* <DEDUP_REMOVED lines=8> */
.L_x_129:
[----:B------:R-:W-:Y:S05]  /*b1c0*/  BSYNC B1 ;  /* 0x0000000000017941 */ /* 0x000fea0003800000 */
.L_x_128:
        /* <DEDUP_REMOVED lines=8> */
.L_x_131:
[----:B------:R-:W-:Y:S05]  /*b250*/  BSYNC B1 ;  /* 0x0000000000017941 */ /* 0x000fea0003800000 */
.L_x_130:
        /* <DEDUP_REMOVED lines=8> */
.L_x_133:
[----:B------:R-:W-:Y:S05]  /*b2e0*/  BSYNC B1 ;  /* 0x0000000000017941 */ /* 0x000fea0003800000 */
.L_x_132:
        /* <DEDUP_REMOVED lines=8> */
.L_x_135:
[----:B------:R-:W-:Y:S05]  /*b370*/  BSYNC B1 ;  /* 0x0000000000017941 */ /* 0x000fea0003800000 */
.L_x_134:
        /* <DEDUP_REMOVED lines=8> */
.L_x_137:
[----:B------:R-:W-:Y:S05]  /*b400*/  BSYNC B1 ;  /* 0x0000000000017941 */ /* 0x000fea0003800000 */
.L_x_136:
        /* <DEDUP_REMOVED lines=8> */
.L_x_139:
[----:B------:R-:W-:Y:S05]  /*b490*/  BSYNC B1 ;  /* 0x0000000000017941 */ /* 0x000fea0003800000 */
.L_x_138:
        /* <DEDUP_REMOVED lines=8> */
.L_x_141:
[----:B------:R-:W-:Y:S05]  /*b520*/  BSYNC B1 ;  /* 0x0000000000017941 */ /* 0x000fea0003800000 */
.L_x_140:
        /* <DEDUP_REMOVED lines=8> */
.L_x_143:
[----:B------:R-:W-:Y:S05]  /*b5b0*/  BSYNC B1 ;  /* 0x0000000000017941 */ /* 0x000fea0003800000 */
.L_x_142:
        /* <DEDUP_REMOVED lines=8> */
.L_x_145:
[----:B------:R-:W-:Y:S05]  /*b640*/  BSYNC B1 ;  /* 0x0000000000017941 */ /* 0x000fea0003800000 */
.L_x_144:
        /* <DEDUP_REMOVED lines=8> */
.L_x_147:
[----:B------:R-:W-:Y:S05]  /*b6d0*/  BSYNC B1 ;  /* 0x0000000000017941 */ /* 0x000fea0003800000 */
.L_x_146:
        /* <DEDUP_REMOVED lines=8> */
.L_x_149:
[----:B------:R-:W-:Y:S05]  /*b760*/  BSYNC B1 ;  /* 0x0000000000017941 */ /* 0x000fea0003800000 */
.L_x_148:
        /* <DEDUP_REMOVED lines=8> */
.L_x_151:
[----:B------:R-:W-:Y:S05]  /*b7f0*/  BSYNC B1 ;  /* 0x0000000000017941 */ /* 0x000fea0003800000 */
.L_x_150:
        /* <DEDUP_REMOVED lines=8> */
.L_x_153:
[----:B------:R-:W-:Y:S05]  /*b880*/  BSYNC B1 ;  /* 0x0000000000017941 */ /* 0x000fea0003800000 */
.L_x_152:
        /* <DEDUP_REMOVED lines=8> */
.L_x_155:
[----:B------:R-:W-:Y:S05]  /*b910*/  BSYNC B1 ;  /* 0x0000000000017941 */ /* 0x000fea0003800000 */
.L_x_154:
        /* <DEDUP_REMOVED lines=8> */
.L_x_157:
[----:B------:R-:W-:Y:S05]  /*b9a0*/  BSYNC B1 ;  /* 0x0000000000017941 */ /* 0x000fea0003800000 */
.L_x_156:
        /* <DEDUP_REMOVED lines=8> */
.L_x_159:
[----:B------:R-:W-:Y:S05]  /*ba30*/  BSYNC B1 ;  /* 0x0000000000017941 */ /* 0x000fea0003800000 */
.L_x_158:
        /* <DEDUP_REMOVED lines=8> */
.L_x_161:
[----:B------:R-:W-:Y:S05]  /*bac0*/  BSYNC B1 ;  /* 0x0000000000017941 */ /* 0x000fea0003800000 */
.L_x_160:
        /* <DEDUP_REMOVED lines=8> */
.L_x_163:
[----:B------:R-:W-:Y:S05]  /*bb50*/  BSYNC B1 ;  /* 0x0000000000017941 */ /* 0x000fea0003800000 */
.L_x_162:
        /* <DEDUP_REMOVED lines=8> */
.L_x_165:
[----:B------:R-:W-:Y:S05]  /*bbe0*/  BSYNC B1 ;  /* 0x0000000000017941 */ /* 0x000fea0003800000 */
.L_x_164:
        /* <DEDUP_REMOVED lines=8> */
.L_x_167:
[----:B------:R-:W-:Y:S05]  /*bc70*/  BSYNC B1 ;  /* 0x0000000000017941 */ /* 0x000fea0003800000 */
.L_x_166:
        /* <DEDUP_REMOVED lines=8> */
.L_x_169:
[----:B------:R-:W-:Y:S05]  /*bd00*/  BSYNC B1 ;  /* 0x0000000000017941 */ /* 0x000fea0003800000 */
.L_x_168:
        /* <DEDUP_REMOVED lines=8> */
.L_x_171:
[----:B------:R-:W-:Y:S05]  /*bd90*/  BSYNC B1 ;  /* 0x0000000000017941 */ /* 0x000fea0003800000 */
.L_x_170:
        /* <DEDUP_REMOVED lines=8> */
.L_x_173:
[----:B------:R-:W-:Y:S05]  /*be20*/  BSYNC B1 ;  /* 0x0000000000017941 */ /* 0x000fea0003800000 */
.L_x_172:
        /* <DEDUP_REMOVED lines=8> */
.L_x_175:
[----:B------:R-:W-:Y:S05]  /*beb0*/  BSYNC B1 ;  /* 0x0000000000017941 */ /* 0x000fea0003800000 */
.L_x_174:
        /* <DEDUP_REMOVED lines=8> */
.L_x_177:
[----:B------:R-:W-:Y:S05]  /*bf40*/  BSYNC B1 ;  /* 0x0000000000017941 */ /* 0x000fea0003800000 */
.L_x_176:
        /* <DEDUP_REMOVED lines=8> */
.L_x_179:
[----:B------:R-:W-:Y:S05]  /*bfd0*/  BSYNC B1 ;  /* 0x0000000000017941 */ /* 0x000fea0003800000 */
.L_x_178:
        /* <DEDUP_REMOVED lines=8> */
.L_x_181:
[----:B------:R-:W-:Y:S05]  /*c060*/  BSYNC B1 ;  /* 0x0000000000017941 */ /* 0x000fea0003800000 */
.L_x_180:
        /* <DEDUP_REMOVED lines=8> */
.L_x_183:
[----:B------:R-:W-:Y:S05]  /*c0f0*/  BSYNC B1 ;  /* 0x0000000000017941 */ /* 0x000fea0003800000 */
.L_x_182:
        /* <DEDUP_REMOVED lines=8> */
.L_x_185:
[----:B------:R-:W-:Y:S05]  /*c180*/  BSYNC B1 ;  /* 0x0000000000017941 */ /* 0x000fea0003800000 */
.L_x_184:
        /* <DEDUP_REMOVED lines=8> */
.L_x_187:
[----:B------:R-:W-:Y:S05]  /*c210*/  BSYNC B1 ;  /* 0x0000000000017941 */ /* 0x000fea0003800000 */
.L_x_186:
        /* <DEDUP_REMOVED lines=8> */
.L_x_189:
[----:B------:R-:W-:Y:S05]  /*c2a0*/  BSYNC B1 ;  /* 0x0000000000017941 */ /* 0x000fea0003800000 */
.L_x_188:
        /* <DEDUP_REMOVED lines=8> */
.L_x_191:
[----:B------:R-:W-:Y:S05]  /*c330*/  BSYNC B1 ;  /* 0x0000000000017941 */ /* 0x000fea0003800000 */
.L_x_190:
        /* <DEDUP_REMOVED lines=8> */
.L_x_193:
[----:B------:R-:W-:Y:S05]  /*c3c0*/  BSYNC B1 ;  /* 0x0000000000017941 */ /* 0x000fea0003800000 */
.L_x_192:
        /* <DEDUP_REMOVED lines=8> */
.L_x_195:
[----:B------:R-:W-:Y:S05]  /*c450*/  BSYNC B1 ;  /* 0x0000000000017941 */ /* 0x000fea0003800000 */
.L_x_194:
        /* <DEDUP_REMOVED lines=8> */
.L_x_197:
[----:B------:R-:W-:Y:S05]  /*c4e0*/  BSYNC B1 ;  /* 0x0000000000017941 */ /* 0x000fea0003800000 */
.L_x_196:
        /* <DEDUP_REMOVED lines=8> */
.L_x_199:
[----:B------:R-:W-:Y:S05]  /*c570*/  BSYNC B1 ;  /* 0x0000000000017941 */ /* 0x000fea0003800000 */
.L_x_198:
        /* <DEDUP_REMOVED lines=8> */
.L_x_201:
[----:B------:R-:W-:Y:S05]  /*c600*/  BSYNC B1 ;  /* 0x0000000000017941 */ /* 0x000fea0003800000 */
.L_x_200:
        /* <DEDUP_REMOVED lines=8> */
.L_x_203:
[----:B------:R-:W-:Y:S05]  /*c690*/  BSYNC B1 ;  /* 0x0000000000017941 */ /* 0x000fea0003800000 */
.L_x_202:
        /* <DEDUP_REMOVED lines=8> */
.L_x_205:
[----:B------:R-:W-:Y:S05]  /*c720*/  BSYNC B1 ;  /* 0x0000000000017941 */ /* 0x000fea0003800000 */
.L_x_204:
        /* <DEDUP_REMOVED lines=8> */
.L_x_207:
[----:B------:R-:W-:Y:S05]  /*c7b0*/  BSYNC B1 ;  /* 0x0000000000017941 */ /* 0x000fea0003800000 */
.L_x_206:
        /* <DEDUP_REMOVED lines=8> */
.L_x_209:
[----:B------:R-:W-:Y:S05]  /*c840*/  BSYNC B1 ;  /* 0x0000000000017941 */ /* 0x000fea0003800000 */
.L_x_208:
        /* <DEDUP_REMOVED lines=8> */
.L_x_211:
[----:B------:R-:W-:Y:S05]  /*c8d0*/  BSYNC B1 ;  /* 0x0000000000017941 */ /* 0x000fea0003800000 */
.L_x_210:
        /* <DEDUP_REMOVED lines=8> */
.L_x_213:
[----:B------:R-:W-:Y:S05]  /*c960*/  BSYNC B1 ;  /* 0x0000000000017941 */ /* 0x000fea0003800000 */
.L_x_212:
        /* <DEDUP_REMOVED lines=8> */
.L_x_215:
[----:B------:R-:W-:Y:S05]  /*c9f0*/  BSYNC B1 ;  /* 0x0000000000017941 */ /* 0x000fea0003800000 */
.L_x_214:
        /* <DEDUP_REMOVED lines=8> */
.L_x_217:
[----:B------:R-:W-:Y:S05]  /*ca80*/  BSYNC B1 ;  /* 0x0000000000017941 */ /* 0x000fea0003800000 */
.L_x_216:
        /* <DEDUP_REMOVED lines=8> */
.L_x_219:
[----:B------:R-:W-:Y:S05]  /*cb10*/  BSYNC B1 ;  /* 0x0000000000017941 */ /* 0x000fea0003800000 */
.L_x_218:
        /* <DEDUP_REMOVED lines=8> */
.L_x_221:
[----:B------:R-:W-:Y:S05]  /*cba0*/  BSYNC B1 ;  /* 0x0000000000017941 */ /* 0x000fea0003800000 */
.L_x_220:
        /* <DEDUP_REMOVED lines=8> */
.L_x_223:
[----:B------:R-:W-:Y:S05]  /*cc30*/  BSYNC B1 ;  /* 0x0000000000017941 */ /* 0x000fea0003800000 */
.L_x_222:
        /* <DEDUP_REMOVED lines=8> */
.L_x_225:
[----:B------:R-:W-:Y:S05]  /*ccc0*/  BSYNC B1 ;  /* 0x0000000000017941 */ /* 0x000fea0003800000 */
.L_x_224:
        /* <DEDUP_REMOVED lines=8> */
.L_x_227:
[----:B------:R-:W-:Y:S05]  /*cd50*/  BSYNC B1 ;  /* 0x0000000000017941 */ /* 0x000fea0003800000 */
.L_x_226:
        /* <DEDUP_REMOVED lines=8> */
.L_x_229:
[----:B------:R-:W-:Y:S05]  /*cde0*/  BSYNC B1 ;  /* 0x0000000000017941 */ /* 0x000fea0003800000 */
.L_x_228:
        /* <DEDUP_REMOVED lines=8> */
.L_x_231:
[----:B------:R-:W-:Y:S05]  /*ce70*/  BSYNC B1 ;  /* 0x0000000000017941 */ /* 0x000fea0003800000 */
.L_x_230:
        /* <DEDUP_REMOVED lines=8> */
.L_x_233:
[----:B------:R-:W-:Y:S05]  /*cf00*/  BSYNC B1 ;  /* 0x0000000000017941 */ /* 0x000fea0003800000 */
.L_x_232:
        /* <DEDUP_REMOVED lines=8> */
.L_x_235:
[----:B------:R-:W-:Y:S05]  /*cf90*/  BSYNC B1 ;  /* 0x0000000000017941 */ /* 0x000fea0003800000 */
.L_x_234:
        /* <DEDUP_REMOVED lines=8> */
.L_x_237:
[----:B------:R-:W-:Y:S05]  /*d020*/  BSYNC B1 ;  /* 0x0000000000017941 */ /* 0x000fea0003800000 */
.L_x_236:
        /* <DEDUP_REMOVED lines=8> */
.L_x_239:
[----:B------:R-:W-:Y:S05]  /*d0b0*/  BSYNC B1 ;  /* 0x0000000000017941 */ /* 0x000fea0003800000 */
.L_x_238:
        /* <DEDUP_REMOVED lines=8> */
.L_x_241:
[----:B------:R-:W-:Y:S05]  /*d140*/  BSYNC B1 ;  /* 0x0000000000017941 */ /* 0x000fea0003800000 */
.L_x_240:
        /* <DEDUP_REMOVED lines=8> */
.L_x_243:
[----:B------:R-:W-:Y:S05]  /*d1d0*/  BSYNC B1 ;  /* 0x0000000000017941 */ /* 0x000fea0003800000 */
.L_x_242:
        /* <DEDUP_REMOVED lines=8> */
.L_x_245:
[----:B------:R-:W-:Y:S05]  /*d260*/  BSYNC B1 ;  /* 0x0000000000017941 */ /* 0x000fea0003800000 */
.L_x_244:
        /* <DEDUP_REMOVED lines=8> */
.L_x_247:
[----:B------:R-:W-:Y:S05]  /*d2f0*/  BSYNC B1 ;  /* 0x0000000000017941 */ /* 0x000fea0003800000 */
.L_x_246:
        /* <DEDUP_REMOVED lines=8> */
.L_x_249:
[----:B------:R-:W-:Y:S05]  /*d380*/  BSYNC B1 ;  /* 0x0000000000017941 */ /* 0x000fea0003800000 */
.L_x_248:
        /* <DEDUP_REMOVED lines=8> */
.L_x_251:
[----:B------:R-:W-:Y:S05]  /*d410*/  BSYNC B1 ;  /* 0x0000000000017941 */ /* 0x000fea0003800000 */
.L_x_250:
        /* <DEDUP_REMOVED lines=8> */
.L_x_253:
[----:B------:R-:W-:Y:S05]  /*d4a0*/  BSYNC B1 ;  /* 0x0000000000017941 */ /* 0x000fea0003800000 */
.L_x_252:
        /* <DEDUP_REMOVED lines=8> */
.L_x_255:
[----:B------:R-:W-:Y:S05]  /*d530*/  BSYNC B1 ;  /* 0x0000000000017941 */ /* 0x000fea0003800000 */
.L_x_254:
        /* <DEDUP_REMOVED lines=8> */
.L_x_257:
[----:B------:R-:W-:Y:S05]  /*d5c0*/  BSYNC B1 ;  /* 0x0000000000017941 */ /* 0x000fea0003800000 */
.L_x_256:
        /* <DEDUP_REMOVED lines=8> */
.L_x_259:
[----:B------:R-:W-:Y:S05]  /*d650*/  BSYNC B1 ;  /* 0x0000000000017941 */ /* 0x000fea0003800000 */
.L_x_258:
        /* <DEDUP_REMOVED lines=8> */
.L_x_261:
[----:B------:R-:W-:Y:S05]  /*d6e0*/  BSYNC B1 ;  /* 0x0000000000017941 */ /* 0x000fea0003800000 */
.L_x_260:
        /* <DEDUP_REMOVED lines=8> */
.L_x_263:
[----:B------:R-:W-:Y:S05]  /*d770*/  BSYNC B1 ;  /* 0x0000000000017941 */ /* 0x000fea0003800000 */
.L_x_262:
        /* <DEDUP_REMOVED lines=8> */
.L_x_265:
[----:B------:R-:W-:Y:S05]  /*d800*/  BSYNC B1 ;  /* 0x0000000000017941 */ /* 0x000fea0003800000 */
.L_x_264:
        /* <DEDUP_REMOVED lines=8> */
.L_x_267:
[----:B------:R-:W-:Y:S05]  /*d890*/  BSYNC B1 ;  /* 0x0000000000017941 */ /* 0x000fea0003800000 */
.L_x_266:
        /* <DEDUP_REMOVED lines=8> */
.L_x_269:
[----:B------:R-:W-:Y:S05]  /*d920*/  BSYNC B1 ;  /* 0x0000000000017941 */ /* 0x000fea0003800000 */
.L_x_268:
        /* <DEDUP_REMOVED lines=8> */
.L_x_271:
[----:B------:R-:W-:Y:S05]  /*d9b0*/  BSYNC B1 ;  /* 0x0000000000017941 */ /* 0x000fea0003800000 */
.L_x_270:
        /* <DEDUP_REMOVED lines=8> */
.L_x_273:
[----:B------:R-:W-:Y:S05]  /*da40*/  BSYNC B1 ;  /* 0x0000000000017941 */ /* 0x000fea0003800000 */
.L_x_272:
        /* <DEDUP_REMOVED lines=8> */
.L_x_275:
[----:B------:R-:W-:Y:S05]  /*dad0*/  BSYNC B1 ;  /* 0x0000000000017941 */ /* 0x000fea0003800000 */
.L_x_274:
        /* <DEDUP_REMOVED lines=8> */
.L_x_277:
[----:B------:R-:W-:Y:S05]  /*db60*/  BSYNC B1 ;  /* 0x0000000000017941 */ /* 0x000fea0003800000 */
.L_x_276:
        /* <DEDUP_REMOVED lines=8> */
.L_x_279:
[----:B------:R-:W-:Y:S05]  /*dbf0*/  BSYNC B1 ;  /* 0x0000000000017941 */ /* 0x000fea0003800000 */
.L_x_278:
        /* <DEDUP_REMOVED lines=8> */
.L_x_281:
[----:B------:R-:W-:Y:S05]  /*dc80*/  BSYNC B1 ;  /* 0x0000000000017941 */ /* 0x000fea0003800000 */
.L_x_280:
[----:B------:R-:W3:Y:S01]  /*dc90*/  LDL.LU R162, [R1+0x1f0] ;  /* 0x0001f00001a27983 */ /* 0x000ee20000300800 */
[----:B-1---5:R-:W-:Y:S01]  /*dca0*/  FMUL R161, R23, R16 ;  /* 0x0000001017a17220 */ /* 0x022fe20000400000 */
[----:B------:R-:W-:Y:S01]  /*dcb0*/  ISETP.GT.AND P1, PT, R0, 0xf9, P1 ;  /* 0x000000f90000780c */ /* 0x000fe20000f24270 */
[----:B------:R-:W-:Y:S01]  /*dcc0*/  BSSY B1, `(.L_x_282) ;  /* 0x0000006000017945 */ /* 0x000fe20003800000 */
[----:B------:R-:W-:Y:S01]  /*dcd0*/  IADD3 R165, P0, R153, 0x80, RZ ;  /* 0x0000008099a57810 */ /* 0x000fe20007f1e0ff */
[----:B---3--:R-:W-:-:S05]  /*dce0*/  FFMA R161, R162, R2, R161 ;  /* 0x00000002a2a17223 */ /* 0x008fca00000000a1 */
[----:B------:R1:W-:Y:S05]  /*dcf0*/  @P4 STG.E desc[UR36][R4.64+0x3e0], R161 ;  /* 0x0003e0a104004986 */ /* 0x0003ea000c101924 */
[----:B------:R-:W-:Y:S05]  /*dd00*/  @!P1 BRA `(.L_x_283) ;  /* 0x0000000000049947 */ /* 0x000fea0003800000 */
[----:B------:R3:W5:Y:S02]  /*dd10*/  LDG.E.LTC128B R23, desc[UR36][R10.64+0x3e4] ;  /* 0x0003e4240a177981 */ /* 0x000764000c1e1920 */
.L_x_283:
[----:B------:R-:W-:Y:S05]  /*dd20*/  BSYNC B1 ;  /* 0x0000000000017941 */ /* 0x000fea0003800000 */
.L_x_282:
[----:B0-234-:R-:W2:Y:S01]  /*dd30*/  LDL.LU R10, [R1+0x1f4] ;  /* 0x0001f400010a7983 */ /* 0x01dea20000300800 */
[----:B-----5:R-:W-:Y:S01]  /*dd40*/  FMUL R11, R23, R16 ;  /* 0x00000010170b7220 */ /* 0x020fe20000400000 */
[----:B------:R-:W-:Y:S01]  /*dd50*/  ISETP.GT.AND P3, PT, R0, 0xf8, P2 ;  /* 0x000000f80000780c */ /* 0x000fe20001764270 */
[----:B------:R-:W-:Y:S01]  /*dd60*/  BSSY B1, `(.L_x_284) ;  /* 0x0000007000017945 */ /* 0x000fe20003800000 */
[----:B------:R-:W-:Y:S01]  /*dd70*/  IADD3.X R153, RZ, UR7, RZ, P0, !PT ;  /* 0x00000007ff997c10 */ /* 0x000fe200087fe4ff */
[----:B--2---:R-:W-:-:S04]  /*dd80*/  FFMA R11, R10, R2, R11 ;  /* 0x000000020a0b7223 */ /* 0x004fc8000000000b */
[----:B------:R-:W-:Y:S01]  /*dd90*/  IMAD R10, R153, R14, RZ ;  /* 0x0000000e990a7224 */ /* 0x000fe200078e02ff */
[----:B------:R0:W-:Y:S05]  /*dda0*/  @P1 STG.E desc[UR36][R4.64+0x3e4], R11 ;  /* 0x0003e40b04001986 */ /* 0x0001ea000c101924 */
[----:B------:R-:W-:Y:S05]  /*ddb0*/  @!P3 BRA `(.L_x_285) ;  /* 0x000000000004b947 */ /* 0x000fea0003800000 */
[----:B------:R2:W5:Y:S02]  /*ddc0*/  LDG.E.LTC128B R23, desc[UR36][R8.64+0x3e0] ;  /* 0x0003e02408177981 */ /* 0x000564000c1e1920 */
.L_x_285:
[----:B------:R-:W-:Y:S05]  /*ddd0*/  BSYNC B1 ;  /* 0x0000000000017941 */ /* 0x000fea0003800000 */
.L_x_284:
[----:B------:R-:W3:Y:S01]  /*dde0*/  LDL.LU R153, [R1+0x1f8] ;  /* 0x0001f80001997983 */ /* 0x000ee20000300800 */
[----:B0----5:R-:W-:Y:S01]  /*ddf0*/  FMUL R11, R23, R16 ;  /* 0x00000010170b7220 */ /* 0x021fe20000400000 */
[C---:B------:R-:W-:Y:S01]  /*de00*/  ISETP.GT.AND P2, PT, R0.reuse, 0xf9, P2 ;  /* 0x000000f90000780c */ /* 0x040fe20001744270 */
[----:B------:R-:W-:Y:S01]  /*de10*/  IMAD R163, R165, R15, R10 ;  /* 0x0000000fa5a37224 */ /* 0x000fe200078e020a */
[----:B------:R-:W-:Y:S01]  /*de20*/  ISETP.GT.AND P0, PT, R3, 0x80, PT ;  /* 0x000000800300780c */ /* 0x000fe20003f04270 */
[----:B------:R-:W-:Y:S03]  /*de30*/  BSSY B1, `(.L_x_286) ;  /* 0x0000008000017945 */ /* 0x000fe60003800000 */
[----:B------:R-:W-:Y:S01]  /*de40*/  ISETP.GT.AND P1, PT, R0, RZ, P0 ;  /* 0x000000ff0000720c */ /* 0x000fe20000724270 */
[----:B---3--:R-:W-:Y:S01]  /*de50*/  FFMA R153, R153, R2, R11 ;  /* 0x0000000299997223 */ /* 0x008fe2000000000b */
[----:B------:R-:W-:-:S04]  /*de60*/  IMAD.WIDE.U32 R10, R165, R14, R20 ;  /* 0x0000000ea50a7225 */ /* 0x000fc800078e0014 */
[----:B------:R0:W-:Y:S01]  /*de70*/  @P3 STG.E desc[UR36][R6.64+0x3e0], R153 ;  /* 0x0003e09906003986 */ /* 0x0001e2000c101924 */
[----:B------:R-:W-:Y:S01]  /*de80*/  IMAD.IADD R15, R11, 0x1, R163 ;  /* 0x000000010b0f7824 */ /* 0x000fe200078e02a3 */
[----:B------:R-:W-:Y:S06]  /*de90*/  @!P2 BRA `(.L_x_287) ;  /* 0x000000000004a947 */ /* 0x000fec0003800000 */
[----:B------:R3:W5:Y:S02]  /*dea0*/  LDG.E.LTC128B R23, desc[UR36][R8.64+0x3e4] ;  /* 0x0003e42408177981 */ /* 0x000764000c1e1920 */
.L_x_287:
[----:B------:R-:W-:Y:S05]  /*deb0*/  BSYNC B1 ;  /* 0x0000000000017941 */ /* 0x000fea0003800000 */
.L_x_286:
[----:B0-----:R-:W4:Y:S01]  /*dec0*/  LDL.LU R153, [R1+0x1fc] ;  /* 0x0001fc0001997983 */ /* 0x001f220000300800 */
[----:B-----5:R-:W-:Y:S01]  /*ded0*/  FMUL R11, R23, R16 ;  /* 0x00000010170b7220 */ /* 0x020fe20000400000 */
[----:B--23--:R-:W-:-:S04]  /*dee0*/  LEA R8, P3, R10, R12, 0x2 ;  /* 0x0000000c0a087211 */ /* 0x00cfc800078610ff */
[----:B------:R-:W-:Y:S01]  /*def0*/  LEA.HI.X R9, R10, R13, R15, 0x2, P3 ;  /* 0x0000000d0a097211 */ /* 0x000fe200018f140f */
[----:B----4-:R-:W-:Y:S01]  /*df00*/  FFMA R155, R153, R2, R11 ;  /* 0x00000002999b7223 */ /* 0x010fe2000000000b */
[----:B------:R-:W-:-:S04]  /*df10*/  MOV R153, R23 ;  /* 0x0000001700997202 */ /* 0x000fc80000000f00 */
[----:B------:R0:W-:Y:S04]  /*df20*/  @P2 STG.E desc[UR36][R6.64+0x3e4], R155 ;  /* 0x0003e49b06002986 */ /* 0x0001e8000c101924 */
[----:B------:R2:W3:Y:S01]  /*df30*/  @P1 LDG.E.LTC128B R153, desc[UR36][R8.64] ;  /* 0x0000002408991981 */ /* 0x0004e2000c1e1920 */
[----:B-1----:R-:W-:Y:S01]  /*df40*/  MOV R161, UR8 ;  /* 0x0000000800a17c02 */ /* 0x002fe20008000f00 */
[CC--:B------:R-:W-:Y:S01]  /*df50*/  IMAD.WIDE.U32 R10, R165.reuse, R14.reuse, R18 ;  /* 0x0000000ea50a7225 */ /* 0x0c0fe200078e0012 */
[----:B------:R-:W-:Y:S01]  /*df60*/  ISETP.GT.AND P4, PT, R0, 0x1, P0 ;  /* 0x000000010000780c */ /* 0x000fe20000784270 */
[----:B------:R-:W-:Y:S02]  /*df70*/  BSSY B1, `(.L_x_288) ;  /* 0x0000015000017945 */ /* 0x000fe40003800000 */
[----:B------:R-:W-:Y:S01]  /*df80*/  IMAD.WIDE.U32 R14, R165, R14, R156 ;  /* 0x0000000ea50e7225 */ /* 0x000fe200078e009c */
[----:B------:R-:W-:-:S03]  /*df90*/  MOV R156, UR9 ;  /* 0x00000009009c7c02 */ /* 0x000fc60008000f00 */
[----:B------:R-:W-:Y:S01]  /*dfa0*/  IMAD.U32 R157, RZ, RZ, UR8 ;  /* 0x00000008ff9d7e24 */ /* 0x000fe2000f8e00ff */
[----:B------:R-:W-:Y:S01]  /*dfb0*/  IADD3 R15, R163, R15, RZ ;  /* 0x0000000fa30f7210 */ /* 0x000fe20007ffe0ff */
[----:B------:R-:W-:Y:S02]  /*dfc0*/  IMAD.SHL.U32 R161, R161, 0x200, RZ ;  /* 0x00000200a1a17824 */ /* 0x000fe400078e00ff */
[----:B------:R-:W-:Y:S01]  /*dfd0*/  IMAD.IADD R11, R163, 0x1, R11 ;  /* 0x00000001a30b7824 */ /* 0x000fe200078e020b */
[----:B------:R-:W-:Y:S02]  /*dfe0*/  SHF.L.U64.HI R157, R157, 0x9, R156 ;  /* 0x000000099d9d7819 */ /* 0x000fe4000001029c */
[----:B--2---:R-:W-:Y:S01]  /*dff0*/  IADD3 R8, P2, R161, R4, RZ ;  /* 0x00000004a1087210 */ /* 0x004fe20007f5e0ff */
[----:B------:R-:W-:Y:S01]  /*e000*/  IMAD.WIDE.U32 R10, R22, UR43, R10 ;  /* 0x0000002b160a7c25 */ /* 0x000fe2000f8e000a */
[----:B------:R-:W-:-:S03]  /*e010*/  IADD3 R156, P3, R154, R14, RZ ;  /* 0x0000000e9a9c7210 */ /* 0x000fc60007f7e0ff */
[----:B------:R-:W-:Y:S01]  /*e020*/  IMAD.X R9, R157, 0x1, R5, P2 ;  /* 0x000000019d097824 */ /* 0x000fe200010e0605 */
[----:B------:R-:W-:Y:S02]  /*e030*/  IADD3 R11, R159, R11, RZ ;  /* 0x0000000b9f0b7210 */ /* 0x000fe40007ffe0ff */
[----:B0-----:R-:W-:Y:S02]  /*e040*/  LEA R6, P5, R10, R12, 0x2 ;  /* 0x0000000c0a067211 */ /* 0x001fe400078a10ff */
[----:B------:R-:W-:Y:S01]  /*e050*/  IADD3 R154, P2, R18, R14, RZ ;  /* 0x0000000e129a7210 */ /* 0x000fe20007f5e0ff */
[----:B---3--:R-:W-:-:S04]  /*e060*/  FMUL R7, R153, R16 ;  /* 0x0000001099077220 */ /* 0x008fc80000400000 */
[----:B------:R-:W-:Y:S01]  /*e070*/  FFMA R23, R24, R2, R7 ;  /* 0x0000000218177223 */ /* 0x000fe20000000007 */
[----:B------:R-:W-:-:S04]  /*e080*/  LEA.HI.X R7, R10, R13, R11, 0x2, P5 ;  /* 0x0000000d0a077211 */ /* 0x000fc800028f140b */
[----:B------:R0:W-:Y:S01]  /*e090*/  @P1 STG.E desc[UR36][R8.64], R23 ;  /* 0x0000001708001986 */ /* 0x0001e2000c101924 */
[----:B------:R-:W-:Y:S05]  /*e0a0*/  @!P4 BRA `(.L_x_289) ;  /* 0x000000000004c947 */ /* 0x000fea0003800000 */
[----:B------:R1:W5:Y:S02]  /*e0b0*/  LDG.E.LTC128B R153, desc[UR36][R6.64+0x4] ;  /* 0x0000042406997981 */ /* 0x000364000c1e1920 */
.L_x_289:
[----:B------:R-:W-:Y:S05]  /*e0c0*/  BSYNC B1 ;  /* 0x0000000000017941 */ /* 0x000fea0003800000 */
.L_x_288:
[----:B-----5:R-:W-:Y:S01]  /*e0d0*/  FMUL R10, R153, R16 ;  /* 0x00000010990a7220 */ /* 0x020fe20000400000 */
[----:B------:R-:W-:Y:S01]  /*e0e0*/  ISETP.GT.AND P1, PT, R3, 0x88, PT ;  /* 0x000000880300780c */ /* 0x000fe20003f24270 */
[----:B------:R-:W-:Y:S01]  /*e0f0*/  IMAD.X R20, R15, 0x1, R21, P3 ;  /* 0x000000010f147824 */ /* 0x000fe200018e0615 */
[----:B------:R-:W-:Y:S01]  /*e100*/  IADD3.X R155, R19, R15, RZ, P2, !PT ;  /* 0x0000000f139b7210 */ /* 0x000fe200017fe4ff */
[----:B------:R-:W-:Y:S01]  /*e110*/  FFMA R25, R25, R2, R10 ;  /* 0x0000000219197223 */ /* 0x000fe2000000000a */
[----:B------:R-:W-:Y:S01]  /*e120*/  ISETP.GT.AND P2, PT, R0, RZ, P1 ;  /* 0x000000ff0000720c */ /* 0x000fe20000f44270 */
[----:B------:R-:W-:Y:S01]  /*e130*/  BSSY B1, `(.L_x_290) ;  /* 0x0000009000017945 */ /* 0x000fe20003800000 */
[----:B------:R-:W-:Y:S01]  /*e140*/  LEA R10, P5, R156, R12, 0x2 ;  /* 0x0000000c9c0a7211 */ /* 0x000fe200078a10ff */
[----:B0-----:R-:W-:Y:S01]  /*e150*/  IMAD.WIDE.U32 R22, R22, UR43, R154 ;  /* 0x0000002b16167c25 */ /* 0x001fe2000f8e009a */
[----:B------:R0:W-:Y:S01]  /*e160*/  @P4 STG.E desc[UR36][R8.64+0x4], R25 ;  /* 0x0000041908004986 */ /* 0x0001e2000c101924 */
[----:B------:R-:W-:-:S02]  /*e170*/  IADD3 R14, P3, R8, R160, RZ ;  /* 0x000000a0080e7210 */ /* 0x000fc40007f7e0ff */
[----:B------:R-:W-:Y:S01]  /*e180*/  LEA.HI.X R11, R156, R13, R20, 0x2, P5 ;  /* 0x0000000d9c0b7211 */ /* 0x000fe200028f1414 */
[----:B------:R-:W-:-:S05]  /*e190*/  IMAD.IADD R159, R159, 0x1, R23 ;  /* 0x000000019f9f7824 */ /* 0x000fca00078e0217 */
[----:B------:R-:W-:Y:S05]  /*e1a0*/  @!P2 BRA `(.L_x_291) ;  /* 0x000000000004a947 */ /* 0x000fea0003800000 */
[----:B------:R2:W5:Y:S02]  /*e1b0*/  LDG.E.LTC128B R153, desc[UR36][R10.64] ;  /* 0x000000240a997981 */ /* 0x000564000c1e1920 */
.L_x_291:
[----:B------:R-:W-:Y:S05]  /*e1c0*/  BSYNC B1 ;  /* 0x0000000000017941 */ /* 0x000fea0003800000 */
.L_x_290:
[----:B-----5:R-:W-:Y:S01]  /*e1d0*/  FMUL R3, R153, R16 ;  /* 0x0000001099037220 */ /* 0x020fe20000400000 */
[----:B------:R-:W-:Y:S01]  /*e1e0*/  IADD3.X R15, R9, R158, RZ, P3, !PT ;  /* 0x0000009e090f7210 */ /* 0x000fe20001ffe4ff */
[----:B------:R-:W-:Y:S01]  /*e1f0*/  BSSY B1, `(.L_x_292) ;  /* 0x0000008000017945 */ /* 0x000fe20003800000 */
[----:B------:R-:W-:Y:S01]  /*e200*/  ISETP.GT.AND P4, PT, R0, 0x1, P1 ;  /* 0x000000010000780c */ /* 0x000fe20000f84270 */
[----:B------:R-:W-:Y:S01]  /*e210*/  FFMA R3, R26, R2, R3 ;  /* 0x000000021a037223 */ /* 0x000fe20000000003 */
[----:B------:R-:W-:-:S04]  /*e220*/  LEA R12, P5, R22, R12, 0x2 ;  /* 0x0000000c160c7211 */ /* 0x000fc800078a10ff */
[----:B------:R3:W-:Y:S01]  /*e230*/  @P2 STG.E desc[UR36][R14.64], R3 ;  /* 0x000000030e002986 */ /* 0x0007e2000c101924 */
[----:B------:R-:W-:-:S06]  /*e240*/  LEA.HI.X R13, R22, R13, R159, 0x2, P5 ;  /* 0x0000000d160d7211 */ /* 0x000fcc00028f149f */
[----:B------:R-:W-:Y:S05]  /*e250*/  @!P4 BRA `(.L_x_293) ;  /* 0x000000000004c947 */ /* 0x000fea0003800000 */
[----:B------:R4:W5:Y:S02]  /*e260*/  LDG.E.LTC128B R153, desc[UR36][R12.64+0x4] ;  /* 0x000004240c997981 */ /* 0x000964000c1e1920 */
.L_x_293:
[----:B------:R-:W-:Y:S05]  /*e270*/  BSYNC B1 ;  /* 0x0000000000017941 */ /* 0x000fea0003800000 */
.L_x_292:
[----:B--2--5:R-:W-:Y:S01]  /*e280*/  FMUL R10, R153, R16 ;  /* 0x00000010990a7220 */ /* 0x024fe20000400000 */
[----:B------:R-:W-:Y:S01]  /*e290*/  ISETP.GT.AND P2, PT, R0, 0x8, P0 ;  /* 0x000000080000780c */ /* 0x000fe20000744270 */
[----:B------:R-:W-:Y:S02]  /*e2a0*/  BSSY B1, `(.L_x_294) ;  /* 0x0000005000017945 */ /* 0x000fe40003800000 */
[----:B------:R-:W-:-:S05]  /*e2b0*/  FFMA R27, R27, R2, R10 ;  /* 0x000000021b1b7223 */ /* 0x000fca000000000a */
[----:B------:R2:W-:Y:S05]  /*e2c0*/  @P4 STG.E desc[UR36][R14.64+0x4], R27 ;  /* 0x0000041b0e004986 */ /* 0x0005ea000c101924 */
[----:B------:R-:W-:Y:S05]  /*e2d0*/  @!P2 BRA `(.L_x_295) ;  /* 0x000000000004a947 */ /* 0x000fea0003800000 */
[----:B------:R0:W5:Y:S02]  /*e2e0*/  LDG.E.LTC128B R153, desc[UR36][R6.64+0x20] ;  /* 0x0000202406997981 */ /* 0x000164000c1e1920 */
.L_x_295:
[----:B------:R-:W-:Y:S05]  /*e2f0*/  BSYNC B1 ;  /* 0x0000000000017941 */ /* 0x000fea0003800000 */
.L_x_294:
[----:B---3-5:R-:W-:Y:S01]  /*e300*/  FMUL R3, R153, R16 ;  /* 0x0000001099037220 */ /* 0x028fe20000400000 */
[----:B------:R-:W-:Y:S01]  /*e310*/  ISETP.GT.AND P3, PT, R0, 0x9, P0 ;  /* 0x000000090000780c */ /* 0x000fe20000764270 */
[----:B------:R-:W-:Y:S02]  /*e320*/  BSSY B1, `(.L_x_296) ;  /* 0x0000005000017945 */ /* 0x000fe40003800000 */
[----:B------:R-:W-:-:S05]  /*e330*/  FFMA R3, R28, R2, R3 ;  /* 0x000000021c037223 */ /* 0x000fca0000000003 */
[----:B------:R3:W-:Y:S05]  /*e340*/  @P2 STG.E desc[UR36][R8.64+0x20], R3 ;  /* 0x0000200308002986 */ /* 0x0007ea000c101924 */
[----:B------:R-:W-:Y:S05]  /*e350*/  @!P3 BRA `(.L_x_297) ;  /* 0x000000000004b947 */ /* 0x000fea0003800000 */
[----:B------:R0:W5:Y:S02]  /*e360*/  LDG.E.LTC128B R153, desc[UR36][R6.64+0x24] ;  /* 0x0000242406997981 */ /* 0x000164000c1e1920 */
.L_x_297:
[----:B------:R-:W-:Y:S05]  /*e370*/  BSYNC B1 ;  /* 0x0000000000017941 */ /* 0x000fea0003800000 */
.L_x_296:
[----:B--2--5:R-:W-:Y:S01]  /*e380*/  FMUL R14, R153, R16 ;  /* 0x00000010990e7220 */ /* 0x024fe20000400000 */
[----:B------:R-:W-:Y:S01]  /*e390*/  ISETP.GT.AND P5, PT, R0, 0x8, P1 ;  /* 0x000000080000780c */ /* 0x000fe20000fa4270 */
[----:B------:R-:W-:Y:S01]  /*e3a0*/  BSSY B1, `(.L_x_298) ;  /* 0x0000006000017945 */ /* 0x000fe20003800000 */
[----:B------:R-:W-:Y:S01]  /*e3b0*/  IADD3 R10, P2, R160, R8, RZ ;  /* 0x00000008a00a7210 */ /* 0x000fe20007f5e0ff */
[----:B------:R-:W-:-:S05]  /*e3c0*/  FFMA R29, R29, R2, R14 ;  /* 0x000000021d1d7223 */ /* 0x000fca000000000e */
[----:B------:R2:W-:Y:S05]  /*e3d0*/  @P3 STG.E desc[UR36][R8.64+0x24], R29 ;  /* 0x0000241d08003986 */ /* 0x0005ea000c101924 */
[----:B------:R-:W-:Y:S05]  /*e3e0*/  @!P5 BRA `(.L_x_299) ;  /* 0x000000000004d947 */ /* 0x000fea0003800000 */
[----:B------:R0:W5:Y:S02]  /*e3f0*/  LDG.E.LTC128B R153, desc[UR36][R12.64+0x20] ;  /* 0x000020240c997981 */ /* 0x000164000c1e1920 */
.L_x_299:
[----:B------:R-:W-:Y:S05]  /*e400*/  BSYNC B1 ;  /* 0x0000000000017941 */ /* 0x000fea0003800000 */
.L_x_298:
[----:B---3-5:R-:W-:Y:S01]  /*e410*/  FMUL R3, R153, R16 ;  /* 0x0000001099037220 */ /* 0x028fe20000400000 */
[----:B------:R-:W-:Y:S01]  /*e420*/  IMAD.X R11, R158, 0x1, R9, P2 ;  /* 0x000000019e0b7824 */ /* 0x000fe200010e0609 */
[----:B------:R-:W-:Y:S01]  /*e430*/  ISETP.GT.AND P4, PT, R0, 0x9, P1 ;  /* 0x000000090000780c */ /* 0x000fe20000f84270 */
[----:B------:R-:W-:Y:S01]  /*e440*/  BSSY B1, `(.L_x_300) ;  /* 0x0000006000017945 */ /* 0x000fe20003800000 */
[----:B------:R-:W-:Y:S01]  /*e450*/  FFMA R3, R30, R2, R3 ;  /* 0x000000021e037223 */ /* 0x000fe20000000003 */
[----:B------:R-:W-:-:S04]  /*e460*/  IADD3 R160, P3, P2, R160, R4, R161 ;  /* 0x00000004a0a07210 */ /* 0x000fc80007a7e0a1 */
[----:B------:R3:W-:Y:S06]  /*e470*/  @P5 STG.E desc[UR36][R10.64+0x20], R3 ;  /* 0x000020030a005986 */ /* 0x0007ec000c101924 */
[----:B------:R-:W-:Y:S05]  /*e480*/  @!P4 BRA `(.L_x_301) ;  /* 0x000000000004c947 */ /* 0x000fea0003800000 */
[----:B------:R0:W5:Y:S02]  /*e490*/  LDG.E.LTC128B R153, desc[UR36][R12.64+0x24] ;  /* 0x000024240c997981 */ /* 0x000164000c1e1920 */
.L_x_301:
[----:B------:R-:W-:Y:S05]  /*e4a0*/  BSYNC B1 ;  /* 0x0000000000017941 */ /* 0x000fea0003800000 */
.L_x_300:
[----:B-----5:R-:W-:Y:S01]  /*e4b0*/  FMUL R4, R153, R16 ;  /* 0x0000001099047220 */ /* 0x020fe20000400000 */
[----:B------:R-:W-:Y:S01]  /*e4c0*/  IADD3.X R161, R158, R5, R157, P3, P2 ;  /* 0x000000059ea17210 */ /* 0x000fe20001fe449d */
[----:B------:R-:W-:Y:S01]  /*e4d0*/  BSSY B1, `(.L_x_302) ;  /* 0x0000006000017945 */ /* 0x000fe20003800000 */
[----:B------:R-:W-:Y:S01]  /*e4e0*/  ISETP.GT.AND P5, PT, R0, 0x10, P0 ;  /* 0x000000100000780c */ /* 0x000fe200007a4270 */
[----:B------:R-:W-:-:S05]  /*e4f0*/  FFMA R31, R31, R2, R4 ;  /* 0x000000021f1f7223 */ /* 0x000fca0000000004 */
[----:B------:R0:W-:Y:S07]  /*e500*/  @P4 STG.E desc[UR36][R160.64+0x24], R31 ;  /* 0x0000241fa0004986 */ /* 0x0001ee000c101924 */
[----:B------:R-:W-:Y:S05]  /*e510*/  @!P5 BRA `(.L_x_303) ;  /* 0x000000000004d947 */ /* 0x000fea0003800000 */
[----:B------:R0:W5:Y:S02]  /*e520*/  LDG.E.LTC128B R153, desc[UR36][R6.64+0x40] ;  /* 0x0000402406997981 */ /* 0x000164000c1e1920 */
.L_x_303:
[----:B------:R-:W-:Y:S05]  /*e530*/  BSYNC B1 ;  /* 0x0000000000017941 */ /* 0x000fea0003800000 */
.L_x_302:
[----:B---3-5:R-:W-:Y:S01]  /*e540*/  FMUL R3, R153, R16 ;  /* 0x0000001099037220 */ /* 0x028fe20000400000 */
[----:B------:R-:W-:Y:S01]  /*e550*/  ISETP.GT.AND P2, PT, R0, 0x11, P0 ;  /* 0x000000110000780c */ /* 0x000fe20000744270 */
[----:B------:R-:W-:Y:S02]  /*e560*/  BSSY B1, `(.L_x_304) ;  /* 0x0000005000017945 */ /* 0x000fe40003800000 */
[----:B------:R-:W-:-:S05]  /*e570*/  FFMA R3, R32, R2, R3 ;  /* 0x0000000220037223 */ /* 0x000fca0000000003 */
[----:B------:R3:W-:Y:S05]  /*e580*/  @P5 STG.E desc[UR36][R8.64+0x40], R3 ;  /* 0x0000400308005986 */ /* 0x0007ea000c101924 */
[----:B------:R-:W-:Y:S05]  /*e590*/  @!P2 BRA `(.L_x_305) ;  /* 0x000000000004a947 */ /* 0x000fea0003800000 */
[----:B------:R0:W5:Y:S02]  /*e5a0*/  LDG.E.LTC128B R153, desc[UR36][R6.64+0x44] ;  /* 0x0000442406997981 */ /* 0x000164000c1e1920 */
.L_x_305:
[----:B------:R-:W-:Y:S05]  /*e5b0*/  BSYNC B1 ;  /* 0x0000000000017941 */ /* 0x000fea0003800000 */
.L_x_304:
[----:B-----5:R-:W-:Y:S01]  /*e5c0*/  FMUL R4, R153, R16 ;  /* 0x0000001099047220 */ /* 0x020fe20000400000 */
[----:B------:R-:W-:Y:S01]  /*e5d0*/  ISETP.GT.AND P3, PT, R0, 0x10, P1 ;  /* 0x000000100000780c */ /* 0x000fe20000f64270 */
[----:B------:R-:W-:Y:S02]  /*e5e0*/  BSSY B1, `(.L_x_306) ;  /* 0x0000005000017945 */ /* 0x000fe40003800000 */
[----:B------:R-:W-:-:S05]  /*e5f0*/  FFMA R33, R33, R2, R4 ;  /* 0x0000000221217223 */ /* 0x000fca0000000004 */
[----:B------:R0:W-:Y:S05]  /*e600*/  @P2 STG.E desc[UR36][R8.64+0x44], R33 ;  /* 0x0000442108002986 */ /* 0x0001ea000c101924 */
[----:B------:R-:W-:Y:S05]  /*e610*/  @!P3 BRA `(.L_x_307) ;  /* 0x000000000004b947 */ /* 0x000fea0003800000 */
[----:B------:R0:W5:Y:S02]  /*e620*/  LDG.E.LTC128B R153, desc[UR36][R12.64+0x40] ;  /* 0x000040240c997981 */ /* 0x000164000c1e1920 */
.L_x_307:
[----:B------:R-:W-:Y:S05]  /*e630*/  BSYNC B1 ;  /* 0x0000000000017941 */ /* 0x000fea0003800000 */
.L_x_306:
[----:B---3-5:R-:W-:Y:S01]  /*e640*/  FMUL R3, R153, R16 ;  /* 0x0000001099037220 */ /* 0x028fe20000400000 */
[----:B------:R-:W-:Y:S01]  /*e650*/  @P3 MOV R4, R160 ;  /* 0x000000a000043202 */ /* 0x000fe20000000f00 */
[----:B------:R-:W-:Y:S01]  /*e660*/  @P3 IMAD.MOV.U32 R5, RZ, RZ, R161 ;  /* 0x000000ffff053224 */ /* 0x000fe200078e00a1 */
[----:B------:R-:W-:Y:S01]  /*e670*/  ISETP.GT.AND P2, PT, R0, 0x11, P1 ;  /* 0x000000110000780c */ /* 0x000fe20000f44270 */
[----:B------:R-:W-:Y:S01]  /*e680*/  FFMA R3, R34, R2, R3 ;  /* 0x0000000222037223 */ /* 0x000fe20000000003 */
[----:B------:R-:W-:Y:S04]  /*e690*/  BSSY B1, `(.L_x_308) ;  /* 0x0000004000017945 */ /* 0x000fe80003800000 */
[----:B------:R3:W-:Y:S07]  /*e6a0*/  @P3 STG.E desc[UR36][R4.64+0x40], R3 ;  /* 0x0000400304003986 */ /* 0x0007ee000c101924 */
[----:B------:R-:W-:Y:S05]  /*e6b0*/  @!P2 BRA `(.L_x_309) ;  /* 0x000000000004a947 */ /* 0x000fea0003800000 */
[----:B------:R0:W5:Y:S02]  /*e6c0*/  LDG.E.LTC128B R153, desc[UR36][R12.64+0x44] ;  /* 0x000044240c997981 */ /* 0x000164000c1e1920 */
.L_x_309:
[----:B------:R-:W-:Y:S05]  /*e6d0*/  BSYNC B1 ;  /* 0x0000000000017941 */ /* 0x000fea0003800000 */
.L_x_308:
[----:B---3-5:R-:W-:Y:S01]  /*e6e0*/  FMUL R4, R153, R16 ;  /* 0x0000001099047220 */ /* 0x028fe20000400000 */
[----:B------:R-:W-:Y:S01]  /*e6f0*/  @P2 IMAD.MOV.U32 R5, RZ, RZ, R161 ;  /* 0x000000ffff052224 */ /* 0x000fe200078e00a1 */
[----:B------:R-:W-:Y:S01]  /*e700*/  ISETP.GT.AND P3, PT, R0, 0x18, P0 ;  /* 0x000000180000780c */ /* 0x000fe20000764270 */
[----:B------:R-:W-:Y:S01]  /*e710*/  BSSY B1, `(.L_x_310) ;  /* 0x0000006000017945 */ /* 0x000fe20003800000 */
[----:B------:R-:W-:Y:S01]  /*e720*/  FFMA R35, R35, R2, R4 ;  /* 0x0000000223237223 */ /* 0x000fe20000000004 */
[----:B------:R-:W-:-:S05]  /*e730*/  @P2 MOV R4, R160 ;  /* 0x000000a000042202 */ /* 0x000fca0000000f00 */
[----:B------:R3:W-:Y:S05]  /*e740*/  @P2 STG.E desc[UR36][R4.64+0x44], R35 ;  /* 0x0000442304002986 */ /* 0x0007ea000c101924 */
[----:B------:R-:W-:Y:S05]  /*e750*/  @!P3 BRA `(.L_x_311) ;  /* 0x000000000004b947 */ /* 0x000fea0003800000 */
[----:B------:R0:W5:Y:S02]  /*e760*/  LDG.E.LTC128B R153, desc[UR36][R6.64+0x60] ;  /* 0x0000602406997981 */ /* 0x000164000c1e1920 */
.L_x_311:
[----:B------:R-:W-:Y:S05]  /*e770*/  BSYNC B1 ;  /* 0x0000000000017941 */ /* 0x000fea0003800000 */
.L_x_310:
[----:B-----5:R-:W-:Y:S01]  /*e780*/  FMUL R3, R153, R16 ;  /* 0x0000001099037220 */ /* 0x020fe20000400000 */
[----:B------:R-:W-:Y:S01]  /*e790*/  ISETP.GT.AND P2, PT, R0, 0x19, P0 ;  /* 0x000000190000780c */ /* 0x000fe20000744270 */
[----:B------:R-:W-:Y:S02]  /*e7a0*/  BSSY B1, `(.L_x_312) ;  /* 0x0000005000017945 */ /* 0x000fe40003800000 */
[----:B------:R-:W-:-:S05]  /*e7b0*/  FFMA R3, R36, R2, R3 ;  /* 0x0000000224037223 */ /* 0x000fca0000000003 */
[----:B------:R0:W-:Y:S05]  /*e7c0*/  @P3 STG.E desc[UR36][R8.64+0x60], R3 ;  /* 0x0000600308003986 */ /* 0x0001ea000c101924 */
[----:B------:R-:W-:Y:S05]  /*e7d0*/  @!P2 BRA `(.L_x_313) ;  /* 0x000000000004a947 */ /* 0x000fea0003800000 */
[----:B------:R0:W5:Y:S02]  /*e7e0*/  LDG.E.LTC128B R153, desc[UR36][R6.64+0x64] ;  /* 0x0000642406997981 */ /* 0x000164000c1e1920 */
.L_x_313:
[----:B------:R-:W-:Y:S05]  /*e7f0*/  BSYNC B1 ;  /* 0x0000000000017941 */ /* 0x000fea0003800000 */
.L_x_312:
[----:B---3-5:R-:W-:Y:S01]  /*e800*/  FMUL R4, R153, R16 ;  /* 0x0000001099047220 */ /* 0x028fe20000400000 */
[----:B------:R-:W-:Y:S01]  /*e810*/  ISETP.GT.AND P3, PT, R0, 0x18, P1 ;  /* 0x000000180000780c */ /* 0x000fe20000f64270 */
[----:B------:R-:W-:Y:S02]  /*e820*/  BSSY B1, `(.L_x_314) ;  /* 0x0000005000017945 */ /* 0x000fe40003800000 */
[----:B------:R-:W-:-:S05]  /*e830*/  FFMA R37, R37, R2, R4 ;  /* 0x0000000225257223 */ /* 0x000fca0000000004 */
[----:B------:R3:W-:Y:S05]  /*e840*/  @P2 STG.E desc[UR36][R8.64+0x64], R37 ;  /* 0x0000642508002986 */ /* 0x0007ea000c101924 */
[----:B------:R-:W-:Y:S05]  /*e850*/  @!P3 BRA `(.L_x_315) ;  /* 0x000000000004b947 */ /* 0x000fea0003800000 */
[----:B------:R0:W5:Y:S02]  /*e860*/  LDG.E.LTC128B R153, desc[UR36][R12.64+0x60] ;  /* 0x000060240c997981 */ /* 0x000164000c1e1920 */
.L_x_315:
[----:B------:R-:W-:Y:S05]  /*e870*/  BSYNC B1 ;  /* 0x0000000000017941 */ /* 0x000fea0003800000 */
.L_x_314:
[----:B0----5:R-:W-:Y:S01]  /*e880*/  FMUL R3, R153, R16 ;  /* 0x0000001099037220 */ /* 0x021fe20000400000 */
        /* <DEDUP_REMOVED lines=8> */
.L_x_317:
[----:B------:R-:W-:Y:S05]  /*e910*/  BSYNC B1 ;  /* 0x0000000000017941 */ /* 0x000fea0003800000 */
.L_x_316:
[----:B0----5:R-:W-:Y:S01]  /*e920*/  FMUL R4, R153, R16 ;  /* 0x0000001099047220 */ /* 0x021fe20000400000 */
        /* <DEDUP_REMOVED lines=8> */
.L_x_319:
[----:B------:R-:W-:Y:S05]  /*e9b0*/  BSYNC B1 ;  /* 0x0000000000017941 */ /* 0x000fea0003800000 */
.L_x_318:
[----:B-----5:R-:W-:Y:S01]  /*e9c0*/  FMUL R3, R153, R16 ;  /* 0x0000001099037220 */ /* 0x020fe20000400000 */
[----:B------:R-:W-:Y:S01]  /*e9d0*/  ISETP.GT.AND P2, PT, R0, 0x21, P0 ;  /* 0x000000210000780c */ /* 0x000fe20000744270 */
[----:B------:R-:W-:Y:S02]  /*e9e0*/  BSSY B1, `(.L_x_320) ;  /* 0x0000005000017945 */ /* 0x000fe40003800000 */
[----:B------:R-:W-:-:S05]  /*e9f0*/  FFMA R3, R40, R2, R3 ;  /* 0x0000000228037223 */ /* 0x000fca0000000003 */
[----:B------:R0:W-:Y:S05]  /*ea00*/  @P3 STG.E desc[UR36][R8.64+0x80], R3 ;  /* 0x0000800308003986 */ /* 0x0001ea000c101924 */
[----:B------:R-:W-:Y:S05]  /*ea10*/  @!P2 BRA `(.L_x_321) ;  /* 0x000000000004a947 */ /* 0x000fea0003800000 */
[----:B------:R0:W5:Y:S02]  /*ea20*/  LDG.E.LTC128B R153, desc[UR36][R6.64+0x84] ;  /* 0x0000842406997981 */ /* 0x000164000c1e1920 */
.L_x_321:
[----:B------:R-:W-:Y:S05]  /*ea30*/  BSYNC B1 ;  /* 0x0000000000017941 */ /* 0x000fea0003800000 */
.L_x_320:
[----:B0----5:R-:W-:Y:S01]  /*ea40*/  FMUL R4, R153, R16 ;  /* 0x0000001099047220 */ /* 0x021fe20000400000 */
[----:B------:R-:W-:Y:S01]  /*ea50*/  ISETP.GT.AND P3, PT, R0, 0x20, P1 ;  /* 0x000000200000780c */ /* 0x000fe20000f64270 */
[----:B------:R-:W-:Y:S02]  /*ea60*/  BSSY B1, `(.L_x_322) ;  /* 0x0000005000017945 */ /* 0x000fe40003800000 */
[----:B------:R-:W-:-:S05]  /*ea70*/  FFMA R41, R41, R2, R4 ;  /* 0x0000000229297223 */ /* 0x000fca0000000004 */
[----:B------:R0:W-:Y:S05]  /*ea80*/  @P2 STG.E desc[UR36][R8.64+0x84], R41 ;  /* 0x0000842908002986 */ /* 0x0001ea000c101924 */
[----:B------:R-:W-:Y:S05]  /*ea90*/  @!P3 BRA `(.L_x_323) ;  /* 0x000000000004b947 */ /* 0x000fea0003800000 */
[----:B------:R0:W5:Y:S02]  /*eaa0*/  LDG.E.LTC128B R153, desc[UR36][R12.64+0x80] ;  /* 0x000080240c997981 */ /* 0x000164000c1e1920 */
.L_x_323:
[----:B------:R-:W-:Y:S05]  /*eab0*/  BSYNC B1 ;  /* 0x0000000000017941 */ /* 0x000fea0003800000 */
.L_x_322:
[----:B-----5:R-:W-:Y:S01]  /*eac0*/  FMUL R3, R153, R16 ;  /* 0x0000001099037220 */ /* 0x020fe20000400000 */
        /* <DEDUP_REMOVED lines=8> */
.L_x_325:
[----:B------:R-:W-:Y:S05]  /*eb50*/  BSYNC B1 ;  /* 0x0000000000017941 */ /* 0x000fea0003800000 */
.L_x_324:
        /* <DEDUP_REMOVED lines=9> */
.L_x_327:
[----:B------:R-:W-:Y:S05]  /*ebf0*/  BSYNC B1 ;  /* 0x0000000000017941 */ /* 0x000fea0003800000 */
.L_x_326:
[----:B-----5:R-:W-:Y:S01]  /*ec00*/  FMUL R3, R153, R16 ;  /* 0x0000001099037220 */ /* 0x020fe20000400000 */
[----:B------:R-:W-:Y:S01]  /*ec10*/  ISETP.GT.AND P2, PT, R0, 0x29, P0 ;  /* 0x000000290000780c */ /* 0x000fe20000744270 */
[----:B------:R-:W-:Y:S02]  /*ec20*/  BSSY B1, `(.L_x_328) ;  /* 0x0000005000017945 */ /* 0x000fe40003800000 */
[----:B------:R-:W-:-:S05]  /*ec30*/  FFMA R3, R44, R2, R3 ;  /* 0x000000022c037223 */ /* 0x000fca0000000003 */
[----:B------:R0:W-:Y:S05]  /*ec40*/  @P3 STG.E desc[UR36][R8.64+0xa0], R3 ;  /* 0x0000a00308003986 */ /* 0x0001ea000c101924 */
[----:B------:R-:W-:Y:S05]  /*ec50*/  @!P2 BRA `(.L_x_329) ;  /* 0x000000000004a947 */ /* 0x000fea0003800000 */
[----:B------:R0:W5:Y:S02]  /*ec60*/  LDG.E.LTC128B R153, desc[UR36][R6.64+0xa4] ;  /* 0x0000a42406997981 */ /* 0x000164000c1e1920 */
.L_x_329:
[----:B------:R-:W-:Y:S05]  /*ec70*/  BSYNC B1 ;  /* 0x0000000000017941 */ /* 0x000fea0003800000 */
.L_x_328:
[----:B0----5:R-:W-:Y:S01]  /*ec80*/  FMUL R4, R153, R16 ;  /* 0x0000001099047220 */ /* 0x021fe20000400000 */
[----:B------:R-:W-:Y:S01]  /*ec90*/  ISETP.GT.AND P3, PT, R0, 0x28, P1 ;  /* 0x000000280000780c */ /* 0x000fe20000f64270 */
[----:B------:R-:W-:Y:S02]  /*eca0*/  BSSY B1, `(.L_x_330) ;  /* 0x0000005000017945 */ /* 0x000fe40003800000 */
[----:B------:R-:W-:-:S05]  /*ecb0*/  FFMA R45, R45, R2, R4 ;  /* 0x000000022d2d7223 */ /* 0x000fca0000000004 */
[----:B------:R0:W-:Y:S05]  /*ecc0*/  @P2 STG.E desc[UR36][R8.64+0xa4], R45 ;  /* 0x0000a42d08002986 */ /* 0x0001ea000c101924 */
[----:B------:R-:W-:Y:S05]  /*ecd0*/  @!P3 BRA `(.L_x_331) ;  /* 0x000000000004b947 */ /* 0x000fea0003800000 */
[----:B------:R0:W5:Y:S02]  /*ece0*/  LDG.E.LTC128B R153, desc[UR36][R12.64+0xa0] ;  /* 0x0000a0240c997981 */ /* 0x000164000c1e1920 */
.L_x_331:
[----:B------:R-:W-:Y:S05]  /*ecf0*/  BSYNC B1 ;  /* 0x0000000000017941 */ /* 0x000fea0003800000 */
.L_x_330:
        /* <DEDUP_REMOVED lines=9> */
.L_x_333:
[----:B------:R-:W-:Y:S05]  /*ed90*/  BSYNC B1 ;  /* 0x0000000000017941 */ /* 0x000fea0003800000 */
.L_x_332:
        /* <DEDUP_REMOVED lines=9> */
.L_x_335:
[----:B------:R-:W-:Y:S05]  /*ee30*/  BSYNC B1 ;  /* 0x0000000000017941 */ /* 0x000fea0003800000 */
.L_x_334:
[----:B-----5:R-:W-:Y:S01]  /*ee40*/  FMUL R3, R153, R16 ;  /* 0x0000001099037220 */ /* 0x020fe20000400000 */
[----:B------:R-:W-:Y:S01]  /*ee50*/  ISETP.GT.AND P2, PT, R0, 0x31, P0 ;  /* 0x000000310000780c */ /* 0x000fe20000744270 */
[----:B------:R-:W-:Y:S02]  /*ee60*/  BSSY B1, `(.L_x_336) ;  /* 0x0000005000017945 */ /* 0x000fe40003800000 */
[----:B------:R-:W-:-:S05]  /*ee70*/  FFMA R3, R48, R2, R3 ;  /* 0x0000000230037223 */ /* 0x000fca0000000003 */
[----:B------:R0:W-:Y:S05]  /*ee80*/  @P3 STG.E desc[UR36][R8.64+0xc0], R3 ;  /* 0x0000c00308003986 */ /* 0x0001ea000c101924 */
[----:B------:R-:W-:Y:S05]  /*ee90*/  @!P2 BRA `(.L_x_337) ;  /* 0x000000000004a947 */ /* 0x000fea0003800000 */
[----:B------:R0:W5:Y:S02]  /*eea0*/  LDG.E.LTC128B R153, desc[UR36][R6.64+0xc4] ;  /* 0x0000c42406997981 */ /* 0x000164000c1e1920 */
.L_x_337:
[----:B------:R-:W-:Y:S05]  /*eeb0*/  BSYNC B1 ;  /* 0x0000000000017941 */ /* 0x000fea0003800000 */
.L_x_336:
[----:B0----5:R-:W-:Y:S01]  /*eec0*/  FMUL R4, R153, R16 ;  /* 0x0000001099047220 */ /* 0x021fe20000400000 */
[----:B------:R-:W-:Y:S01]  /*eed0*/  ISETP.GT.AND P3, PT, R0, 0x30, P1 ;  /* 0x000000300000780c */ /* 0x000fe20000f64270 */
[----:B------:R-:W-:Y:S02]  /*eee0*/  BSSY B1, `(.L_x_338) ;  /* 0x0000005000017945 */ /* 0x000fe40003800000 */
[----:B------:R-:W-:-:S05]  /*eef0*/  FFMA R49, R49, R2, R4 ;  /* 0x0000000231317223 */ /* 0x000fca0000000004 */
[----:B------:R0:W-:Y:S05]  /*ef00*/  @P2 STG.E desc[UR36][R8.64+0xc4], R49 ;  /* 0x0000c43108002986 */ /* 0x0001ea000c101924 */
[----:B------:R-:W-:Y:S05]  /*ef10*/  @!P3 BRA `(.L_x_339) ;  /* 0x000000000004b947 */ /* 0x000fea0003800000 */
[----:B------:R0:W5:Y:S02]  /*ef20*/  LDG.E.LTC128B R153, desc[UR36][R12.64+0xc0] ;  /* 0x0000c0240c997981 */ /* 0x000164000c1e1920 */
.L_x_339:
[----:B------:R-:W-:Y:S05]  /*ef30*/  BSYNC B1 ;  /* 0x0000000000017941 */ /* 0x000fea0003800000 */
.L_x_338:
        /* <DEDUP_REMOVED lines=9> */
.L_x_341:
[----:B------:R-:W-:Y:S05]  /*efd0*/  BSYNC B1 ;  /* 0x0000000000017941 */ /* 0x000fea0003800000 */
.L_x_340:
        /* <DEDUP_REMOVED lines=9> */
.L_x_343:
[----:B------:R-:W-:Y:S05]  /*f070*/  BSYNC B1 ;  /* 0x0000000000017941 */ /* 0x000fea0003800000 */
.L_x_342:
[----:B-----5:R-:W-:Y:S01]  /*f080*/  FMUL R3, R153, R16 ;  /* 0x0000001099037220 */ /* 0x020fe20000400000 */
[----:B------:R-:W-:Y:S01]  /*f090*/  ISETP.GT.AND P2, PT, R0, 0x39, P0 ;  /* 0x000000390000780c */ /* 0x000fe20000744270 */
[----:B------:R-:W-:Y:S02]  /*f0a0*/  BSSY B1, `(.L_x_344) ;  /* 0x0000005000017945 */ /* 0x000fe40003800000 */
[----:B------:R-:W-:-:S05]  /*f0b0*/  FFMA R3, R52, R2, R3 ;  /* 0x0000000234037223 */ /* 0x000fca0000000003 */
[----:B------:R0:W-:Y:S05]  /*f0c0*/  @P3 STG.E desc[UR36][R8.64+0xe0], R3 ;  /* 0x0000e00308003986 */ /* 0x0001ea000c101924 */
[----:B------:R-:W-:Y:S05]  /*f0d0*/  @!P2 BRA `(.L_x_345) ;  /* 0x000000000004a947 */ /* 0x000fea0003800000 */
[----:B------:R0:W5:Y:S02]  /*f0e0*/  LDG.E.LTC128B R153, desc[UR36][R6.64+0xe4] ;  /* 0x0000e42406997981 */ /* 0x000164000c1e1920 */
.L_x_345:
[----:B------:R-:W-:Y:S05]  /*f0f0*/  BSYNC B1 ;  /* 0x0000000000017941 */ /* 0x000fea0003800000 */
.L_x_344:
[----:B0----5:R-:W-:Y:S01]  /*f100*/  FMUL R4, R153, R16 ;  /* 0x0000001099047220 */ /* 0x021fe20000400000 */
[----:B------:R-:W-:Y:S01]  /*f110*/  ISETP.GT.AND P3, PT, R0, 0x38, P1 ;  /* 0x000000380000780c */ /* 0x000fe20000f64270 */
[----:B------:R-:W-:Y:S02]  /*f120*/  BSSY B1, `(.L_x_346) ;  /* 0x0000005000017945 */ /* 0x000fe40003800000 */
[----:B------:R-:W-:-:S05]  /*f130*/  FFMA R53, R53, R2, R4 ;  /* 0x0000000235357223 */ /* 0x000fca0000000004 */
[----:B------:R0:W-:Y:S05]  /*f140*/  @P2 STG.E desc[UR36][R8.64+0xe4], R53 ;  /* 0x0000e43508002986 */ /* 0x0001ea000c101924 */
[----:B------:R-:W-:Y:S05]  /*f150*/  @!P3 BRA `(.L_x_347) ;  /* 0x000000000004b947 */ /* 0x000fea0003800000 */
[----:B------:R0:W5:Y:S02]  /*f160*/  LDG.E.LTC128B R153, desc[UR36][R12.64+0xe0] ;  /* 0x0000e0240c997981 */ /* 0x000164000c1e1920 */
.L_x_347:
[----:B------:R-:W-:Y:S05]  /*f170*/  BSYNC B1 ;  /* 0x0000000000017941 */ /* 0x000fea0003800000 */
.L_x_346:
        /* <DEDUP_REMOVED lines=9> */
.L_x_349:
[----:B------:R-:W-:Y:S05]  /*f210*/  BSYNC B1 ;  /* 0x0000000000017941 */ /* 0x000fea0003800000 */
.L_x_348:
        /* <DEDUP_REMOVED lines=9> */
.L_x_351:
[----:B------:R-:W-:Y:S05]  /*f2b0*/  BSYNC B1 ;  /* 0x0000000000017941 */ /* 0x000fea0003800000 */
.L_x_350:
[----:B-----5:R-:W-:Y:S01]  /*f2c0*/  FMUL R3, R153, R16 ;  /* 0x0000001099037220 */ /* 0x020fe20000400000 */
[----:B------:R-:W-:Y:S01]  /*f2d0*/  ISETP.GT.AND P2, PT, R0, 0x41, P0 ;  /* 0x000000410000780c */ /* 0x000fe20000744270 */
[----:B------:R-:W-:Y:S02]  /*f2e0*/  BSSY B1, `(.L_x_352) ;  /* 0x0000005000017945 */ /* 0x000fe40003800000 */
[----:B------:R-:W-:-:S05]  /*f2f0*/  FFMA R3, R56, R2, R3 ;  /* 0x0000000238037223 */ /* 0x000fca0000000003 */
[----:B------:R0:W-:Y:S05]  /*f300*/  @P3 STG.E desc[UR36][R8.64+0x100], R3 ;  /* 0x0001000308003986 */ /* 0x0001ea000c101924 */
[----:B------:R-:W-:Y:S05]  /*f310*/  @!P2 BRA `(.L_x_353) ;  /* 0x000000000004a947 */ /* 0x000fea0003800000 */
[----:B------:R0:W5:Y:S02]  /*f320*/  LDG.E.LTC128B R153, desc[UR36][R6.64+0x104] ;  /* 0x0001042406997981 */ /* 0x000164000c1e1920 */
.L_x_353:
[----:B------:R-:W-:Y:S05]  /*f330*/  BSYNC B1 ;  /* 0x0000000000017941 */ /* 0x000fea0003800000 */
.L_x_352:
[----:B0----5:R-:W-:Y:S01]  /*f340*/  FMUL R4, R153, R16 ;  /* 0x0000001099047220 */ /* 0x021fe20000400000 */
[----:B------:R-:W-:Y:S01]  /*f350*/  ISETP.GT.AND P3, PT, R0, 0x40, P1 ;  /* 0x000000400000780c */ /* 0x000fe20000f64270 */
[----:B------:R-:W-:Y:S02]  /*f360*/  BSSY B1, `(.L_x_354) ;  /* 0x0000005000017945 */ /* 0x000fe40003800000 */
[----:B------:R-:W-:-:S05]  /*f370*/  FFMA R57, R57, R2, R4 ;  /* 0x0000000239397223 */ /* 0x000fca0000000004 */
[----:B------:R0:W-:Y:S05]  /*f380*/  @P2 STG.E desc[UR36][R8.64+0x104], R57 ;  /* 0x0001043908002986 */ /* 0x0001ea000c101924 */
[----:B------:R-:W-:Y:S05]  /*f390*/  @!P3 BRA `(.L_x_355) ;  /* 0x000000000004b947 */ /* 0x000fea0003800000 */
[----:B------:R0:W5:Y:S02]  /*f3a0*/  LDG.E.LTC128B R153, desc[UR36][R12.64+0x100] ;  /* 0x000100240c997981 */ /* 0x000164000c1e1920 */
.L_x_355:
[----:B------:R-:W-:Y:S05]  /*f3b0*/  BSYNC B1 ;  /* 0x0000000000017941 */ /* 0x000fea0003800000 */
.L_x_354:
        /* <DEDUP_REMOVED lines=9> */
.L_x_357:
[----:B------:R-:W-:Y:S05]  /*f450*/  BSYNC B1 ;  /* 0x0000000000017941 */ /* 0x000fea0003800000 */
.L_x_356:
        /* <DEDUP_REMOVED lines=9> */
.L_x_359:
[----:B------:R-:W-:Y:S05]  /*f4f0*/  BSYNC B1 ;  /* 0x0000000000017941 */ /* 0x000fea0003800000 */
.L_x_358:
[----:B-----5:R-:W-:Y:S01]  /*f500*/  FMUL R3, R153, R16 ;  /* 0x0000001099037220 */ /* 0x020fe20000400000 */
[----:B------:R-:W-:Y:S01]  /*f510*/  ISETP.GT.AND P2, PT, R0, 0x49, P0 ;  /* 0x000000490000780c */ /* 0x000fe20000744270 */
[----:B------:R-:W-:Y:S02]  /*f520*/  BSSY B1, `(.L_x_360) ;  /* 0x0000005000017945 */ /* 0x000fe40003800000 */
[----:B------:R-:W-:-:S05]  /*f530*/  FFMA R3, R60, R2, R3 ;  /* 0x000000023c037223 */ /* 0x000fca0000000003 */
[----:B------:R0:W-:Y:S05]  /*f540*/  @P3 STG.E desc[UR36][R8.64+0x120], R3 ;  /* 0x0001200308003986 */ /* 0x0001ea000c101924 */
[----:B------:R-:W-:Y:S05]  /*f550*/  @!P2 BRA `(.L_x_361) ;  /* 0x000000000004a947 */ /* 0x000fea0003800000 */
[----:B------:R0:W5:Y:S02]  /*f560*/  LDG.E.LTC128B R153, desc[UR36][R6.64+0x124] ;  /* 0x0001242406997981 */ /* 0x000164000c1e1920 */
.L_x_361:
[----:B------:R-:W-:Y:S05]  /*f570*/  BSYNC B1 ;  /* 0x0000000000017941 */ /* 0x000fea0003800000 */
.L_x_360:
[----:B0----5:R-:W-:Y:S01]  /*f580*/  FMUL R4, R153, R16 ;  /* 0x0000001099047220 */ /* 0x021fe20000400000 */
[----:B------:R-:W-:Y:S01]  /*f590*/  ISETP.GT.AND P3, PT, R0, 0x48, P1 ;  /* 0x000000480000780c */ /* 0x000fe20000f64270 */
[----:B------:R-:W-:Y:S02]  /*f5a0*/  BSSY B1, `(.L_x_362) ;  /* 0x0000005000017945 */ /* 0x000fe40003800000 */
[----:B------:R-:W-:-:S05]  /*f5b0*/  FFMA R61, R61, R2, R4 ;  /* 0x000000023d3d7223 */ /* 0x000fca0000000004 */
[----:B------:R0:W-:Y:S05]  /*f5c0*/  @P2 STG.E desc[UR36][R8.64+0x124], R61 ;  /* 0x0001243d08002986 */ /* 0x0001ea000c101924 */
[----:B------:R-:W-:Y:S05]  /*f5d0*/  @!P3 BRA `(.L_x_363) ;  /* 0x000000000004b947 */ /* 0x000fea0003800000 */
[----:B------:R0:W5:Y:S02]  /*f5e0*/  LDG.E.LTC128B R153, desc[UR36][R12.64+0x120] ;  /* 0x000120240c997981 */ /* 0x000164000c1e1920 */
.L_x_363:
[----:B------:R-:W-:Y:S05]  /*f5f0*/  BSYNC B1 ;  /* 0x0000000000017941 */ /* 0x000fea0003800000 */
.L_x_362:
        /* <DEDUP_REMOVED lines=9> */
.L_x_365:
[----:B------:R-:W-:Y:S05]  /*f690*/  BSYNC B1 ;  /* 0x0000000000017941 */ /* 0x000fea0003800000 */
.L_x_364:
        /* <DEDUP_REMOVED lines=9> */
.L_x_367:
[----:B------:R-:W-:Y:S05]  /*f730*/  BSYNC B1 ;  /* 0x0000000000017941 */ /* 0x000fea0003800000 */
.L_x_366:
[----:B-----5:R-:W-:Y:S01]  /*f740*/  FMUL R3, R153, R16 ;  /* 0x0000001099037220 */ /* 0x020fe20000400000 */
[----:B------:R-:W-:Y:S01]  /*f750*/  ISETP.GT.AND P2, PT, R0, 0x51, P0 ;  /* 0x000000510000780c */ /* 0x000fe20000744270 */
[----:B------:R-:W-:Y:S02]  /*f760*/  BSSY B1, `(.L_x_368) ;  /* 0x0000005000017945 */ /* 0x000fe40003800000 */
[----:B------:R-:W-:-:S05]  /*f770*/  FFMA R3, R64, R2, R3 ;  /* 0x0000000240037223 */ /* 0x000fca0000000003 */
[----:B------:R0:W-:Y:S05]  /*f780*/  @P3 STG.E desc[UR36][R8.64+0x140], R3 ;  /* 0x0001400308003986 */ /* 0x0001ea000c101924 */
[----:B------:R-:W-:Y:S05]  /*f790*/  @!P2 BRA `(.L_x_369) ;  /* 0x000000000004a947 */ /* 0x000fea0003800000 */
[----:B------:R0:W5:Y:S02]  /*f7a0*/  LDG.E.LTC128B R153, desc[UR36][R6.64+0x144] ;  /* 0x0001442406997981 */ /* 0x000164000c1e1920 */
.L_x_369:
[----:B------:R-:W-:Y:S05]  /*f7b0*/  BSYNC B1 ;  /* 0x0000000000017941 */ /* 0x000fea0003800000 */
.L_x_368:
[----:B0----5:R-:W-:Y:S01]  /*f7c0*/  FMUL R4, R153, R16 ;  /* 0x0000001099047220 */ /* 0x021fe20000400000 */
[----:B------:R-:W-:Y:S01]  /*f7d0*/  ISETP.GT.AND P3, PT, R0, 0x50, P1 ;  /* 0x000000500000780c */ /* 0x000fe20000f64270 */
[----:B------:R-:W-:Y:S02]  /*f7e0*/  BSSY B1, `(.L_x_370) ;  /* 0x0000005000017945 */ /* 0x000fe40003800000 */
[----:B------:R-:W-:-:S05]  /*f7f0*/  FFMA R65, R65, R2, R4 ;  /* 0x0000000241417223 */ /* 0x000fca0000000004 */
[----:B------:R0:W-:Y:S05]  /*f800*/  @P2 STG.E desc[UR36][R8.64+0x144], R65 ;  /* 0x0001444108002986 */ /* 0x0001ea000c101924 */
[----:B------:R-:W-:Y:S05]  /*f810*/  @!P3 BRA `(.L_x_371) ;  /* 0x000000000004b947 */ /* 0x000fea0003800000 */
[----:B------:R0:W5:Y:S02]  /*f820*/  LDG.E.LTC128B R153, desc[UR36][R12.64+0x140] ;  /* 0x000140240c997981 */ /* 0x000164000c1e1920 */
.L_x_371:
[----:B------:R-:W-:Y:S05]  /*f830*/  BSYNC B1 ;  /* 0x0000000000017941 */ /* 0x000fea0003800000 */
.L_x_370:
        /* <DEDUP_REMOVED lines=9> */
.L_x_373:
[----:B------:R-:W-:Y:S05]  /*f8d0*/  BSYNC B1 ;  /* 0x0000000000017941 */ /* 0x000fea0003800000 */
.L_x_372:
        /* <DEDUP_REMOVED lines=9> */
.L_x_375:
[----:B------:R-:W-:Y:S05]  /*f970*/  BSYNC B1 ;  /* 0x0000000000017941 */ /* 0x000fea0003800000 */
.L_x_374:
[----:B-----5:R-:W-:Y:S01]  /*f980*/  FMUL R3, R153, R16 ;  /* 0x0000001099037220 */ /* 0x020fe20000400000 */
[----:B------:R-:W-:Y:S01]  /*f990*/  ISETP.GT.AND P2, PT, R0, 0x59, P0 ;  /* 0x000000590000780c */ /* 0x000fe20000744270 */
[----:B------:R-:W-:Y:S02]  /*f9a0*/  BSSY B1, `(.L_x_376) ;  /* 0x0000005000017945 */ /* 0x000fe40003800000 */
[----:B------:R-:W-:-:S05]  /*f9b0*/  FFMA R3, R68, R2, R3 ;  /* 0x0000000244037223 */ /* 0x000fca0000000003 */
[----:B------:R0:W-:Y:S05]  /*f9c0*/  @P3 STG.E desc[UR36][R8.64+0x160], R3 ;  /* 0x0001600308003986 */ /* 0x0001ea000c101924 */
[----:B------:R-:W-:Y:S05]  /*f9d0*/  @!P2 BRA `(.L_x_377) ;  /* 0x000000000004a947 */ /* 0x000fea0003800000 */
[----:B------:R0:W5:Y:S02]  /*f9e0*/  LDG.E.LTC128B R153, desc[UR36][R6.64+0x164] ;  /* 0x0001642406997981 */ /* 0x000164000c1e1920 */
.L_x_377:
[----:B------:R-:W-:Y:S05]  /*f9f0*/  BSYNC B1 ;  /* 0x0000000000017941 */ /* 0x000fea0003800000 */
.L_x_376:
[----:B0----5:R-:W-:Y:S01]  /*fa00*/  FMUL R4, R153, R16 ;  /* 0x0000001099047220 */ /* 0x021fe20000400000 */
[----:B------:R-:W-:Y:S01]  /*fa10*/  ISETP.GT.AND P3, PT, R0, 0x58, P1 ;  /* 0x000000580000780c */ /* 0x000fe20000f64270 */
[----:B------:R-:W-:Y:S02]  /*fa20*/  BSSY B1, `(.L_x_378) ;  /* 0x0000005000017945 */ /* 0x000fe40003800000 */
[----:B------:R-:W-:-:S05]  /*fa30*/  FFMA R69, R69, R2, R4 ;  /* 0x0000000245457223 */ /* 0x000fca0000000004 */
[----:B------:R0:W-:Y:S05]  /*fa40*/  @P2 STG.E desc[UR36][R8.64+0x164], R69 ;  /* 0x0001644508002986 */ /* 0x0001ea000c101924 */
[----:B------:R-:W-:Y:S05]  /*fa50*/  @!P3 BRA `(.L_x_379) ;  /* 0x000000000004b947 */ /* 0x000fea0003800000 */
[----:B------:R0:W5:Y:S02]  /*fa60*/  LDG.E.LTC128B R153, desc[UR36][R12.64+0x160] ;  /* 0x000160240c997981 */ /* 0x000164000c1e1920 */
.L_x_379:
[----:B------:R-:W-:Y:S05]  /*fa70*/  BSYNC B1 ;  /* 0x0000000000017941 */ /* 0x000fea0003800000 */
.L_x_378:
        /* <DEDUP_REMOVED lines=9> */
.L_x_381:
[----:B------:R-:W-:Y:S05]  /*fb10*/  BSYNC B1 ;  /* 0x0000000000017941 */ /* 0x000fea0003800000 */
.L_x_380:
        /* <DEDUP_REMOVED lines=9> */
.L_x_383:
[----:B------:R-:W-:Y:S05]  /*fbb0*/  BSYNC B1 ;  /* 0x0000000000017941 */ /* 0x000fea0003800000 */
.L_x_382:
[----:B-----5:R-:W-:Y:S01]  /*fbc0*/  FMUL R3, R153, R16 ;  /* 0x0000001099037220 */ /* 0x020fe20000400000 */
[----:B------:R-:W-:Y:S01]  /*fbd0*/  ISETP.GT.AND P2, PT, R0, 0x61, P0 ;  /* 0x000000610000780c */ /* 0x000fe20000744270 */
[----:B------:R-:W-:Y:S02]  /*fbe0*/  BSSY B1, `(.L_x_384) ;  /* 0x0000005000017945 */ /* 0x000fe40003800000 */
[----:B------:R-:W-:-:S05]  /*fbf0*/  FFMA R3, R72, R2, R3 ;  /* 0x0000000248037223 */ /* 0x000fca0000000003 */
[----:B------:R0:W-:Y:S05]  /*fc00*/  @P3 STG.E desc[UR36][R8.64+0x180], R3 ;  /* 0x0001800308003986 */ /* 0x0001ea000c101924 */
[----:B------:R-:W-:Y:S05]  /*fc10*/  @!P2 BRA `(.L_x_385) ;  /* 0x000000000004a947 */ /* 0x000fea0003800000 */
[----:B------:R0:W5:Y:S02]  /*fc20*/  LDG.E.LTC128B R153, desc[UR36][R6.64+0x184] ;  /* 0x0001842406997981 */ /* 0x000164000c1e1920 */
.L_x_385:
[----:B------:R-:W-:Y:S05]  /*fc30*/  BSYNC B1 ;  /* 0x0000000000017941 */ /* 0x000fea0003800000 */
.L_x_384:
[----:B0----5:R-:W-:Y:S01]  /*fc40*/  FMUL R4, R153, R16 ;  /* 0x0000001099047220 */ /* 0x021fe20000400000 */
[----:B------:R-:W-:Y:S01]  /*fc50*/  ISETP.GT.AND P3, PT, R0, 0x60, P1 ;  /* 0x000000600000780c */ /* 0x000fe20000f64270 */
[----:B------:R-:W-:Y:S02]  /*fc60*/  BSSY B1, `(.L_x_386) ;  /* 0x0000005000017945 */ /* 0x000fe40003800000 */
[----:B------:R-:W-:-:S05]  /*fc70*/  FFMA R73, R73, R2, R4 ;  /* 0x0000000249497223 */ /* 0x000fca0000000004 */
[----:B------:R0:W-:Y:S05]  /*fc80*/  @P2 STG.E desc[UR36][R8.64+0x184], R73 ;  /* 0x0001844908002986 */ /* 0x0001ea000c101924 */
[----:B------:R-:W-:Y:S05]  /*fc90*/  @!P3 BRA `(.L_x_387) ;  /* 0x000000000004b947 */ /* 0x000fea0003800000 */
[----:B------:R0:W5:Y:S02]  /*fca0*/  LDG.E.LTC128B R153, desc[UR36][R12.64+0x180] ;  /* 0x000180240c997981 */ /* 0x000164000c1e1920 */
.L_x_387:
[----:B------:R-:W-:Y:S05]  /*fcb0*/  BSYNC B1 ;  /* 0x0000000000017941 */ /* 0x000fea0003800000 */
.L_x_386:
        /* <DEDUP_REMOVED lines=9> */
.L_x_389:
[----:B------:R-:W-:Y:S05]  /*fd50*/  BSYNC B1 ;  /* 0x0000000000017941 */ /* 0x000fea0003800000 */
.L_x_388:
        /* <DEDUP_REMOVED lines=9> */
.L_x_391:
[----:B------:R-:W-:Y:S05]  /*fdf0*/  BSYNC B1 ;  /* 0x0000000000017941 */ /* 0x000fea0003800000 */
.L_x_390:
[----:B-----5:R-:W-:Y:S01]  /*fe00*/  FMUL R3, R153, R16 ;  /* 0x0000001099037220 */ /* 0x020fe20000400000 */
[----:B------:R-:W-:Y:S01]  /*fe10*/  ISETP.GT.AND P2, PT, R0, 0x69, P0 ;  /* 0x000000690000780c */ /* 0x000fe20000744270 */
[----:B------:R-:W-:Y:S02]  /*fe20*/  BSSY B1, `(.L_x_392) ;  /* 0x0000005000017945 */ /* 0x000fe40003800000 */
[----:B------:R-:W-:-:S05]  /*fe30*/  FFMA R3, R76, R2, R3 ;  /* 0x000000024c037223 */ /* 0x000fca0000000003 */
[----:B------:R0:W-:Y:S05]  /*fe40*/  @P3 STG.E desc[UR36][R8.64+0x1a0], R3 ;  /* 0x0001a00308003986 */ /* 0x0001ea000c101924 */
[----:B------:R-:W-:Y:S05]  /*fe50*/  @!P2 BRA `(.L_x_393) ;  /* 0x000000000004a947 */ /* 0x000fea0003800000 */
[----:B------:R0:W5:Y:S02]  /*fe60*/  LDG.E.LTC128B R153, desc[UR36][R6.64+0x1a4] ;  /* 0x0001a42406997981 */ /* 0x000164000c1e1920 */
.L_x_393:
[----:B------:R-:W-:Y:S05]  /*fe70*/  BSYNC B1 ;  /* 0x0000000000017941 */ /* 0x000fea0003800000 */
.L_x_392:
[----:B0----5:R-:W-:Y:S01]  /*fe80*/  FMUL R4, R153, R16 ;  /* 0x0000001099047220 */ /* 0x021fe20000400000 */
[----:B------:R-:W-:Y:S01]  /*fe90*/  ISETP.GT.AND P3, PT, R0, 0x68, P1 ;  /* 0x000000680000780c */ /* 0x000fe20000f64270 */
[----:B------:R-:W-:Y:S02]  /*fea0*/  BSSY B1, `(.L_x_394) ;  /* 0x0000005000017945 */ /* 0x000fe40003800000 */
[----:B------:R-:W-:-:S05]  /*feb0*/  FFMA R77, R77, R2, R4 ;  /* 0x000000024d4d7223 */ /* 0x000fca0000000004 */
[----:B------:R0:W-:Y:S05]  /*fec0*/  @P2 STG.E desc[UR36][R8.64+0x1a4], R77 ;  /* 0x0001a44d08002986 */ /* 0x0001ea000c101924 */
[----:B------:R-:W-:Y:S05]  /*fed0*/  @!P3 BRA `(.L_x_395) ;  /* 0x000000000004b947 */ /* 0x000fea0003800000 */
[----:B------:R0:W5:Y:S02]  /*fee0*/  LDG.E.LTC128B R153, desc[UR36][R12.64+0x1a0] ;  /* 0x0001a0240c997981 */ /* 0x000164000c1e1920 */
.L_x_395:
[----:B------:R-:W-:Y:S05]  /*fef0*/  BSYNC B1 ;  /* 0x0000000000017941 */ /* 0x000fea0003800000 */
.L_x_394:
        /* <DEDUP_REMOVED lines=9> */
.L_x_397:
[----:B------:R-:W-:Y:S05]  /*ff90*/  BSYNC B1 ;  /* 0x0000000000017941 */ /* 0x000fea0003800000 */
.L_x_396:
        /* <DEDUP_REMOVED lines=9> */
.L_x_399:
[----:B------:R-:W-:Y:S05]  /*10030*/  BSYNC B1 ;  /* 0x0000000000017941 */ /* 0x000fea0003800000 */
.L_x_398:
[----:B-----5:R-:W-:Y:S01]  /*10040*/  FMUL R3, R153, R16 ;  /* 0x0000001099037220 */ /* 0x020fe20000400000 */
[----:B------:R-:W-:Y:S01]  /*10050*/  ISETP.GT.AND P2, PT, R0, 0x71, P0 ;  /* 0x000000710000780c */ /* 0x000fe20000744270 */
[----:B------:R-:W-:Y:S02]  /*10060*/  BSSY B1, `(.L_x_400) ;  /* 0x0000005000017945 */ /* 0x000fe40003800000 */
[----:B------:R-:W-:-:S05]  /*10070*/  FFMA R3, R80, R2, R3 ;  /* 0x0000000250037223 */ /* 0x000fca0000000003 */
[----:B------:R0:W-:Y:S05]  /*10080*/  @P3 STG.E desc[UR36][R8.64+0x1c0], R3 ;  /* 0x0001c00308003986 */ /* 0x0001ea000c101924 */
[----:B------:R-:W-:Y:S05]  /*10090*/  @!P2 BRA `(.L_x_401) ;  /* 0x000000000004a947 */ /* 0x000fea0003800000 */
[----:B------:R0:W5:Y:S02]  /*100a0*/  LDG.E.LTC128B R153, desc[UR36][R6.64+0x1c4] ;  /* 0x0001c42406997981 */ /* 0x000164000c1e1920 */
.L_x_401:
[----:B------:R-:W-:Y:S05]  /*100b0*/  BSYNC B1 ;  /* 0x0000000000017941 */ /* 0x000fea0003800000 */
.L_x_400:
[----:B0----5:R-:W-:Y:S01]  /*100c0*/  FMUL R4, R153, R16 ;  /* 0x0000001099047220 */ /* 0x021fe20000400000 */
[----:B------:R-:W-:Y:S01]  /*100d0*/  ISETP.GT.AND P3, PT, R0, 0x70, P1 ;  /* 0x000000700000780c */ /* 0x000fe20000f64270 */
[----:B------:R-:W-:Y:S02]  /*100e0*/  BSSY B1, `(.L_x_402) ;  /* 0x0000005000017945 */ /* 0x000fe40003800000 */
[----:B------:R-:W-:-:S05]  /*100f0*/  FFMA R81, R81, R2, R4 ;  /* 0x0000000251517223 */ /* 0x000fca0000000004 */
[----:B------:R0:W-:Y:S05]  /*10100*/  @P2 STG.E desc[UR36][R8.64+0x1c4], R81 ;  /* 0x0001c45108002986 */ /* 0x0001ea000c101924 */
[----:B------:R-:W-:Y:S05]  /*10110*/  @!P3 BRA `(.L_x_403) ;  /* 0x000000000004b947 */ /* 0x000fea0003800000 */
[----:B------:R0:W5:Y:S02]  /*10120*/  LDG.E.LTC128B R153, desc[UR36][R12.64+0x1c0] ;  /* 0x0001c0240c997981 */ /* 0x000164000c1e1920 */
.L_x_403:
[----:B------:R-:W-:Y:S05]  /*10130*/  BSYNC B1 ;  /* 0x0000000000017941 */ /* 0x000fea0003800000 */
.L_x_402:
        /* <DEDUP_REMOVED lines=9> */
.L_x_405:
[----:B------:R-:W-:Y:S05]  /*101d0*/  BSYNC B1 ;  /* 0x0000000000017941 */ /* 0x000fea0003800000 */
.L_x_404:
        /* <DEDUP_REMOVED lines=9> */
.L_x_407:
[----:B------:R-:W-:Y:S05]  /*10270*/  BSYNC B1 ;  /* 0x0000000000017941 */ /* 0x000fea0003800000 */
.L_x_406:
[----:B-----5:R-:W-:Y:S01]  /*10280*/  FMUL R3, R153, R16 ;  /* 0x0000001099037220 */ /* 0x020fe20000400000 */
[----:B------:R-:W-:Y:S01]  /*10290*/  ISETP.GT.AND P2, PT, R0, 0x79, P0 ;  /* 0x000000790000780c */ /* 0x000fe20000744270 */
[----:B------:R-:W-:Y:S02]  /*102a0*/  BSSY B1, `(.L_x_408) ;  /* 0x0000005000017945 */ /* 0x000fe40003800000 */
[----:B------:R-:W-:-:S05]  /*102b0*/  FFMA R3, R84, R2, R3 ;  /* 0x0000000254037223 */ /* 0x000fca0000000003 */
[----:B------:R0:W-:Y:S05]  /*102c0*/  @P3 STG.E desc[UR36][R8.64+0x1e0], R3 ;  /* 0x0001e00308003986 */ /* 0x0001ea000c101924 */
[----:B------:R-:W-:Y:S05]  /*102d0*/  @!P2 BRA `(.L_x_409) ;  /* 0x000000000004a947 */ /* 0x000fea0003800000 */
[----:B------:R0:W5:Y:S02]  /*102e0*/  LDG.E.LTC128B R153, desc[UR36][R6.64+0x1e4] ;  /* 0x0001e42406997981 */ /* 0x000164000c1e1920 */
.L_x_409:
[----:B------:R-:W-:Y:S05]  /*102f0*/  BSYNC B1 ;  /* 0x0000000000017941 */ /* 0x000fea0003800000 */
.L_x_408:
[----:B0----5:R-:W-:Y:S01]  /*10300*/  FMUL R4, R153, R16 ;  /* 0x0000001099047220 */ /* 0x021fe20000400000 */
[----:B------:R-:W-:Y:S01]  /*10310*/  ISETP.GT.AND P3, PT, R0, 0x78, P1 ;  /* 0x000000780000780c */ /* 0x000fe20000f64270 */
[----:B------:R-:W-:Y:S02]  /*10320*/  BSSY B1, `(.L_x_410) ;  /* 0x0000005000017945 */ /* 0x000fe40003800000 */
[----:B------:R-:W-:-:S05]  /*10330*/  FFMA R85, R85, R2, R4 ;  /* 0x0000000255557223 */ /* 0x000fca0000000004 */
[----:B------:R0:W-:Y:S05]  /*10340*/  @P2 STG.E desc[UR36][R8.64+0x1e4], R85 ;  /* 0x0001e45508002986 */ /* 0x0001ea000c101924 */
[----:B------:R-:W-:Y:S05]  /*10350*/  @!P3 BRA `(.L_x_411) ;  /* 0x000000000004b947 */ /* 0x000fea0003800000 */
[----:B------:R0:W5:Y:S02]  /*10360*/  LDG.E.LTC128B R153, desc[UR36][R12.64+0x1e0] ;  /* 0x0001e0240c997981 */ /* 0x000164000c1e1920 */
.L_x_411:
[----:B------:R-:W-:Y:S05]  /*10370*/  BSYNC B1 ;  /* 0x0000000000017941 */ /* 0x000fea0003800000 */
.L_x_410:
        /* <DEDUP_REMOVED lines=9> */
.L_x_413:
[----:B------:R-:W-:Y:S05]  /*10410*/  BSYNC B1 ;  /* 0x0000000000017941 */ /* 0x000fea0003800000 */
.L_x_412:
        /* <DEDUP_REMOVED lines=9> */
.L_x_415:
[----:B------:R-:W-:Y:S05]  /*104b0*/  BSYNC B1 ;  /* 0x0000000000017941 */ /* 0x000fea0003800000 */
.L_x_414:
[----:B-----5:R-:W-:Y:S01]  /*104c0*/  FMUL R3, R153, R16 ;  /* 0x0000001099037220 */ /* 0x020fe20000400000 */
[----:B------:R-:W-:Y:S01]  /*104d0*/  ISETP.GT.AND P2, PT, R0, 0x81, P0 ;  /* 0x000000810000780c */ /* 0x000fe20000744270 */
[----:B------:R-:W-:Y:S02]  /*104e0*/  BSSY B1, `(.L_x_416) ;  /* 0x0000005000017945 */ /* 0x000fe40003800000 */
[----:B------:R-:W-:-:S05]  /*104f0*/  FFMA R3, R88, R2, R3 ;  /* 0x0000000258037223 */ /* 0x000fca0000000003 */
[----:B------:R0:W-:Y:S05]  /*10500*/  @P3 STG.E desc[UR36][R8.64+0x200], R3 ;  /* 0x0002000308003986 */ /* 0x0001ea000c101924 */
[----:B------:R-:W-:Y:S05]  /*10510*/  @!P2 BRA `(.L_x_417) ;  /* 0x000000000004a947 */ /* 0x000fea0003800000 */
[----:B------:R0:W5:Y:S02]  /*10520*/  LDG.E.LTC128B R153, desc[UR36][R6.64+0x204] ;  /* 0x0002042406997981 */ /* 0x000164000c1e1920 */
.L_x_417:
[----:B------:R-:W-:Y:S05]  /*10530*/  BSYNC B1 ;  /* 0x0000000000017941 */ /* 0x000fea0003800000 */
.L_x_416:
[----:B0----5:R-:W-:Y:S01]  /*10540*/  FMUL R4, R153, R16 ;  /* 0x0000001099047220 */ /* 0x021fe20000400000 */
[----:B------:R-:W-:Y:S01]  /*10550*/  ISETP.GT.AND P3, PT, R0, 0x80, P1 ;  /* 0x000000800000780c */ /* 0x000fe20000f64270 */
[----:B------:R-:W-:Y:S02]  /*10560*/  BSSY B1, `(.L_x_418) ;  /* 0x0000005000017945 */ /* 0x000fe40003800000 */
[----:B------:R-:W-:-:S05]  /*10570*/  FFMA R89, R89, R2, R4 ;  /* 0x0000000259597223 */ /* 0x000fca0000000004 */
[----:B------:R0:W-:Y:S05]  /*10580*/  @P2 STG.E desc[UR36][R8.64+0x204], R89 ;  /* 0x0002045908002986 */ /* 0x0001ea000c101924 */
[----:B------:R-:W-:Y:S05]  /*10590*/  @!P3 BRA `(.L_x_419) ;  /* 0x000000000004b947 */ /* 0x000fea0003800000 */
[----:B------:R0:W5:Y:S02]  /*105a0*/  LDG.E.LTC128B R153, desc[UR36][R12.64+0x200] ;  /* 0x000200240c997981 */ /* 0x000164000c1e1920 */
.L_x_419:
[----:B------:R-:W-:Y:S05]  /*105b0*/  BSYNC B1 ;  /* 0x0000000000017941 */ /* 0x000fea0003800000 */
.L_x_418:
        /* <DEDUP_REMOVED lines=9> */
.L_x_421:
[----:B------:R-:W-:Y:S05]  /*10650*/  BSYNC B1 ;  /* 0x0000000000017941 */ /* 0x000fea0003800000 */
.L_x_420:
        /* <DEDUP_REMOVED lines=9> */
.L_x_423:
[----:B------:R-:W-:Y:S05]  /*106f0*/  BSYNC B1 ;  /* 0x0000000000017941 */ /* 0x000fea0003800000 */
.L_x_422:
[----:B-----5:R-:W-:Y:S01]  /*10700*/  FMUL R3, R153, R16 ;  /* 0x0000001099037220 */ /* 0x020fe20000400000 */
[----:B------:R-:W-:Y:S01]  /*10710*/  ISETP.GT.AND P2, PT, R0, 0x89, P0 ;  /* 0x000000890000780c */ /* 0x000fe20000744270 */
[----:B------:R-:W-:Y:S02]  /*10720*/  BSSY B1, `(.L_x_424) ;  /* 0x0000005000017945 */ /* 0x000fe40003800000 */
[----:B------:R-:W-:-:S05]  /*10730*/  FFMA R3, R92, R2, R3 ;  /* 0x000000025c037223 */ /* 0x000fca0000000003 */
[----:B------:R0:W-:Y:S05]  /*10740*/  @P3 STG.E desc[UR36][R8.64+0x220], R3 ;  /* 0x0002200308003986 */ /* 0x0001ea000c101924 */
[----:B------:R-:W-:Y:S05]  /*10750*/  @!P2 BRA `(.L_x_425) ;  /* 0x000000000004a947 */ /* 0x000fea0003800000 */
[----:B------:R0:W5:Y:S02]  /*10760*/  LDG.E.LTC128B R153, desc[UR36][R6.64+0x224] ;  /* 0x0002242406997981 */ /* 0x000164000c1e1920 */
.L_x_425:
[----:B------:R-:W-:Y:S05]  /*10770*/  BSYNC B1 ;  /* 0x0000000000017941 */ /* 0x000fea0003800000 */
.L_x_424:
[----:B0----5:R-:W-:Y:S01]  /*10780*/  FMUL R4, R153, R16 ;  /* 0x0000001099047220 */ /* 0x021fe20000400000 */
[----:B------:R-:W-:Y:S01]  /*10790*/  ISETP.GT.AND P3, PT, R0, 0x88, P1 ;  /* 0x000000880000780c */ /* 0x000fe20000f64270 */
[----:B------:R-:W-:Y:S02]  /*107a0*/  BSSY B1, `(.L_x_426) ;  /* 0x0000005000017945 */ /* 0x000fe40003800000 */
[----:B------:R-:W-:-:S05]  /*107b0*/  FFMA R93, R93, R2, R4 ;  /* 0x000000025d5d7223 */ /* 0x000fca0000000004 */
[----:B------:R0:W-:Y:S05]  /*107c0*/  @P2 STG.E desc[UR36][R8.64+0x224], R93 ;  /* 0x0002245d08002986 */ /* 0x0001ea000c101924 */
[----:B------:R-:W-:Y:S05]  /*107d0*/  @!P3 BRA `(.L_x_427) ;  /* 0x000000000004b947 */ /* 0x000fea0003800000 */
[----:B------:R0:W5:Y:S02]  /*107e0*/  LDG.E.LTC128B R153, desc[UR36][R12.64+0x220] ;  /* 0x000220240c997981 */ /* 0x000164000c1e1920 */
.L_x_427:
[----:B------:R-:W-:Y:S05]  /*107f0*/  BSYNC B1 ;  /* 0x0000000000017941 */ /* 0x000fea0003800000 */
.L_x_426:
        /* <DEDUP_REMOVED lines=9> */
.L_x_429:
[----:B------:R-:W-:Y:S05]  /*10890*/  BSYNC B1 ;  /* 0x0000000000017941 */ /* 0x000fea0003800000 */
.L_x_428:
        /* <DEDUP_REMOVED lines=9> */
.L_x_431:
[----:B------:R-:W-:Y:S05]  /*10930*/  BSYNC B1 ;  /* 0x0000000000017941 */ /* 0x000fea0003800000 */
.L_x_430:
[----:B-----5:R-:W-:Y:S01]  /*10940*/  FMUL R3, R153, R16 ;  /* 0x0000001099037220 */ /* 0x020fe20000400000 */
[----:B------:R-:W-:Y:S01]  /*10950*/  ISETP.GT.AND P2, PT, R0, 0x91, P0 ;  /* 0x000000910000780c */ /* 0x000fe20000744270 */
[----:B------:R-:W-:Y:S02]  /*10960*/  BSSY B1, `(.L_x_432) ;  /* 0x0000005000017945 */ /* 0x000fe40003800000 */
[----:B------:R-:W-:-:S05]  /*10970*/  FFMA R3, R96, R2, R3 ;  /* 0x0000000260037223 */ /* 0x000fca0000000003 */
[----:B------:R0:W-:Y:S05]  /*10980*/  @P3 STG.E desc[UR36][R8.64+0x240], R3 ;  /* 0x0002400308003986 */ /* 0x0001ea000c101924 */
[----:B------:R-:W-:Y:S05]  /*10990*/  @!P2 BRA `(.L_x_433) ;  /* 0x000000000004a947 */ /* 0x000fea0003800000 */
[----:B------:R0:W5:Y:S02]  /*109a0*/  LDG.E.LTC128B R153, desc[UR36][R6.64+0x244] ;  /* 0x0002442406997981 */ /* 0x000164000c1e1920 */
.L_x_433:
[----:B------:R-:W-:Y:S05]  /*109b0*/  BSYNC B1 ;  /* 0x0000000000017941 */ /* 0x000fea0003800000 */
.L_x_432:
[----:B0----5:R-:W-:Y:S01]  /*109c0*/  FMUL R4, R153, R16 ;  /* 0x0000001099047220 */ /* 0x021fe20000400000 */
[----:B------:R-:W-:Y:S01]  /*109d0*/  ISETP.GT.AND P3, PT, R0, 0x90, P1 ;  /* 0x000000900000780c */ /* 0x000fe20000f64270 */
[----:B------:R-:W-:Y:S02]  /*109e0*/  BSSY B1, `(.L_x_434) ;  /* 0x0000005000017945 */ /* 0x000fe40003800000 */
[----:B------:R-:W-:-:S05]  /*109f0*/  FFMA R97, R97, R2, R4 ;  /* 0x0000000261617223 */ /* 0x000fca0000000004 */
[----:B------:R0:W-:Y:S05]  /*10a00*/  @P2 STG.E desc[UR36][R8.64+0x244], R97 ;  /* 0x0002446108002986 */ /* 0x0001ea000c101924 */
[----:B------:R-:W-:Y:S05]  /*10a10*/  @!P3 BRA `(.L_x_435) ;  /* 0x000000000004b947 */ /* 0x000fea0003800000 */
[----:B------:R0:W5:Y:S02]  /*10a20*/  LDG.E.LTC128B R153, desc[UR36][R12.64+0x240] ;  /* 0x000240240c997981 */ /* 0x000164000c1e1920 */
.L_x_435:
[----:B------:R-:W-:Y:S05]  /*10a30*/  BSYNC B1 ;  /* 0x0000000000017941 */ /* 0x000fea0003800000 */
.L_x_434:
        /* <DEDUP_REMOVED lines=9> */
.L_x_437:
[----:B------:R-:W-:Y:S05]  /*10ad0*/  BSYNC B1 ;  /* 0x0000000000017941 */ /* 0x000fea0003800000 */
.L_x_436:
        /* <DEDUP_REMOVED lines=9> */
.L_x_439:
[----:B------:R-:W-:Y:S05]  /*10b70*/  BSYNC B1 ;  /* 0x0000000000017941 */ /* 0x000fea0003800000 */
.L_x_438:
[----:B-----5:R-:W-:Y:S01]  /*10b80*/  FMUL R3, R153, R16 ;  /* 0x0000001099037220 */ /* 0x020fe20000400000 */
[----:B------:R-:W-:Y:S01]  /*10b90*/  ISETP.GT.AND P2, PT, R0, 0x99, P0 ;  /* 0x000000990000780c */ /* 0x000fe20000744270 */
[----:B------:R-:W-:Y:S02]  /*10ba0*/  BSSY B1, `(.L_x_440) ;  /* 0x0000005000017945 */ /* 0x000fe40003800000 */
[----:B------:R-:W-:-:S05]  /*10bb0*/  FFMA R3, R100, R2, R3 ;  /* 0x0000000264037223 */ /* 0x000fca0000000003 */
[----:B------:R0:W-:Y:S05]  /*10bc0*/  @P3 STG.E desc[UR36][R8.64+0x260], R3 ;  /* 0x0002600308003986 */ /* 0x0001ea000c101924 */
[----:B------:R-:W-:Y:S05]  /*10bd0*/  @!P2 BRA `(.L_x_441) ;  /* 0x000000000004a947 */ /* 0x000fea0003800000 */
[----:B------:R0:W5:Y:S02]  /*10be0*/  LDG.E.LTC128B R153, desc[UR36][R6.64+0x264] ;  /* 0x0002642406997981 */ /* 0x000164000c1e1920 */
.L_x_441:
[----:B------:R-:W-:Y:S05]  /*10bf0*/  BSYNC B1 ;  /* 0x0000000000017941 */ /* 0x000fea0003800000 */
.L_x_440:
[----:B0----5:R-:W-:Y:S01]  /*10c00*/  FMUL R4, R153, R16 ;  /* 0x0000001099047220 */ /* 0x021fe20000400000 */
[----:B------:R-:W-:Y:S01]  /*10c10*/  ISETP.GT.AND P3, PT, R0, 0x98, P1 ;  /* 0x000000980000780c */ /* 0x000fe20000f64270 */
[----:B------:R-:W-:Y:S02]  /*10c20*/  BSSY B1, `(.L_x_442) ;  /* 0x0000005000017945 */ /* 0x000fe40003800000 */
[----:B------:R-:W-:-:S05]  /*10c30*/  FFMA R101, R101, R2, R4 ;  /* 0x0000000265657223 */ /* 0x000fca0000000004 */
[----:B------:R0:W-:Y:S05]  /*10c40*/  @P2 STG.E desc[UR36][R8.64+0x264], R101 ;  /* 0x0002646508002986 */ /* 0x0001ea000c101924 */
[----:B------:R-:W-:Y:S05]  /*10c50*/  @!P3 BRA `(.L_x_443) ;  /* 0x000000000004b947 */ /* 0x000fea0003800000 */
[----:B------:R0:W5:Y:S02]  /*10c60*/  LDG.E.LTC128B R153, desc[UR36][R12.64+0x260] ;  /* 0x000260240c997981 */ /* 0x000164000c1e1920 */
.L_x_443:
[----:B------:R-:W-:Y:S05]  /*10c70*/  BSYNC B1 ;  /* 0x0000000000017941 */ /* 0x000fea0003800000 */
.L_x_442:
        /* <DEDUP_REMOVED lines=9> */
.L_x_445:
[----:B------:R-:W-:Y:S05]  /*10d10*/  BSYNC B1 ;  /* 0x0000000000017941 */ /* 0x000fea0003800000 */
.L_x_444:
        /* <DEDUP_REMOVED lines=9> */
.L_x_447:
[----:B------:R-:W-:Y:S05]  /*10db0*/  BSYNC B1 ;  /* 0x0000000000017941 */ /* 0x000fea0003800000 */
.L_x_446:
[----:B-----5:R-:W-:Y:S01]  /*10dc0*/  FMUL R3, R153, R16 ;  /* 0x0000001099037220 */ /* 0x020fe20000400000 */
[----:B------:R-:W-:Y:S01]  /*10dd0*/  ISETP.GT.AND P2, PT, R0, 0xa1, P0 ;  /* 0x000000a10000780c */ /* 0x000fe20000744270 */
[----:B------:R-:W-:Y:S02]  /*10de0*/  BSSY B1, `(.L_x_448) ;  /* 0x0000005000017945 */ /* 0x000fe40003800000 */
[----:B------:R-:W-:-:S05]  /*10df0*/  FFMA R3, R104, R2, R3 ;  /* 0x0000000268037223 */ /* 0x000fca0000000003 */
[----:B------:R0:W-:Y:S05]  /*10e00*/  @P3 STG.E desc[UR36][R8.64+0x280], R3 ;  /* 0x0002800308003986 */ /* 0x0001ea000c101924 */
[----:B------:R-:W-:Y:S05]  /*10e10*/  @!P2 BRA `(.L_x_449) ;  /* 0x000000000004a947 */ /* 0x000fea0003800000 */
[----:B------:R0:W5:Y:S02]  /*10e20*/  LDG.E.LTC128B R153, desc[UR36][R6.64+0x284] ;  /* 0x0002842406997981 */ /* 0x000164000c1e1920 */
.L_x_449:
[----:B------:R-:W-:Y:S05]  /*10e30*/  BSYNC B1 ;  /* 0x0000000000017941 */ /* 0x000fea0003800000 */
.L_x_448:
[----:B0----5:R-:W-:Y:S01]  /*10e40*/  FMUL R4, R153, R16 ;  /* 0x0000001099047220 */ /* 0x021fe20000400000 */
[----:B------:R-:W-:Y:S01]  /*10e50*/  ISETP.GT.AND P3, PT, R0, 0xa0, P1 ;  /* 0x000000a00000780c */ /* 0x000fe20000f64270 */
[----:B------:R-:W-:Y:S02]  /*10e60*/  BSSY B1, `(.L_x_450) ;  /* 0x0000005000017945 */ /* 0x000fe40003800000 */
[----:B------:R-:W-:-:S05]  /*10e70*/  FFMA R105, R105, R2, R4 ;  /* 0x0000000269697223 */ /* 0x000fca0000000004 */
[----:B------:R0:W-:Y:S05]  /*10e80*/  @P2 STG.E desc[UR36][R8.64+0x284], R105 ;  /* 0x0002846908002986 */ /* 0x0001ea000c101924 */
[----:B------:R-:W-:Y:S05]  /*10e90*/  @!P3 BRA `(.L_x_451) ;  /* 0x000000000004b947 */ /* 0x000fea0003800000 */
[----:B------:R0:W5:Y:S02]  /*10ea0*/  LDG.E.LTC128B R153, desc[UR36][R12.64+0x280] ;  /* 0x000280240c997981 */ /* 0x000164000c1e1920 */
.L_x_451:
[----:B------:R-:W-:Y:S05]  /*10eb0*/  BSYNC B1 ;  /* 0x0000000000017941 */ /* 0x000fea0003800000 */
.L_x_450:
        /* <DEDUP_REMOVED lines=9> */
.L_x_453:
[----:B------:R-:W-:Y:S05]  /*10f50*/  BSYNC B1 ;  /* 0x0000000000017941 */ /* 0x000fea0003800000 */
.L_x_452:
        /* <DEDUP_REMOVED lines=9> */
.L_x_455:
[----:B------:R-:W-:Y:S05]  /*10ff0*/  BSYNC B1 ;  /* 0x0000000000017941 */ /* 0x000fea0003800000 */
.L_x_454:
[----:B-----5:R-:W-:Y:S01]  /*11000*/  FMUL R3, R153, R16 ;  /* 0x0000001099037220 */ /* 0x020fe20000400000 */
[----:B------:R-:W-:Y:S01]  /*11010*/  ISETP.GT.AND P2, PT, R0, 0xa9, P0 ;  /* 0x000000a90000780c */ /* 0x000fe20000744270 */
[----:B------:R-:W-:Y:S02]  /*11020*/  BSSY B1, `(.L_x_456) ;  /* 0x0000005000017945 */ /* 0x000fe40003800000 */
[----:B------:R-:W-:-:S05]  /*11030*/  FFMA R3, R108, R2, R3 ;  /* 0x000000026c037223 */ /* 0x000fca0000000003 */
[----:B------:R0:W-:Y:S05]  /*11040*/  @P3 STG.E desc[UR36][R8.64+0x2a0], R3 ;  /* 0x0002a00308003986 */ /* 0x0001ea000c101924 */
[----:B------:R-:W-:Y:S05]  /*11050*/  @!P2 BRA `(.L_x_457) ;  /* 0x000000000004a947 */ /* 0x000fea0003800000 */
[----:B------:R0:W5:Y:S02]  /*11060*/  LDG.E.LTC128B R153, desc[UR36][R6.64+0x2a4] ;  /* 0x0002a42406997981 */ /* 0x000164000c1e1920 */
.L_x_457:
[----:B------:R-:W-:Y:S05]  /*11070*/  BSYNC B1 ;  /* 0x0000000000017941 */ /* 0x000fea0003800000 */
.L_x_456:
[----:B0----5:R-:W-:Y:S01]  /*11080*/  FMUL R4, R153, R16 ;  /* 0x0000001099047220 */ /* 0x021fe20000400000 */
[----:B------:R-:W-:Y:S01]  /*11090*/  ISETP.GT.AND P3, PT, R0, 0xa8, P1 ;  /* 0x000000a80000780c */ /* 0x000fe20000f64270 */
[----:B------:R-:W-:Y:S02]  /*110a0*/  BSSY B1, `(.L_x_458) ;  /* 0x0000005000017945 */ /* 0x000fe40003800000 */
[----:B------:R-:W-:-:S05]  /*110b0*/  FFMA R109, R109, R2, R4 ;  /* 0x000000026d6d7223 */ /* 0x000fca0000000004 */
[----:B------:R0:W-:Y:S05]  /*110c0*/  @P2 STG.E desc[UR36][R8.64+0x2a4], R109 ;  /* 0x0002a46d08002986 */ /* 0x0001ea000c101924 */
[----:B------:R-:W-:Y:S05]  /*110d0*/  @!P3 BRA `(.L_x_459) ;  /* 0x000000000004b947 */ /* 0x000fea0003800000 */
[----:B------:R0:W5:Y:S02]  /*110e0*/  LDG.E.LTC128B R153, desc[UR36][R12.64+0x2a0] ;  /* 0x0002a0240c997981 */ /* 0x000164000c1e1920 */
.L_x_459:
[----:B------:R-:W-:Y:S05]  /*110f0*/  BSYNC B1 ;  /* 0x0000000000017941 */ /* 0x000fea0003800000 */
.L_x_458:
        /* <DEDUP_REMOVED lines=9> */
.L_x_461:
[----:B------:R-:W-:Y:S05]  /*11190*/  BSYNC B1 ;  /* 0x0000000000017941 */ /* 0x000fea0003800000 */
.L_x_460:
        /* <DEDUP_REMOVED lines=9> */
.L_x_463:
[----:B------:R-:W-:Y:S05]  /*11230*/  BSYNC B1 ;  /* 0x0000000000017941 */ /* 0x000fea0003800000 */
.L_x_462:
[----:B-----5:R-:W-:Y:S01]  /*11240*/  FMUL R3, R153, R16 ;  /* 0x0000001099037220 */ /* 0x020fe20000400000 */
[----:B------:R-:W-:Y:S01]  /*11250*/  ISETP.GT.AND P2, PT, R0, 0xb1, P0 ;  /* 0x000000b10000780c */ /* 0x000fe20000744270 */
[----:B------:R-:W-:Y:S02]  /*11260*/  BSSY B1, `(.L_x_464) ;  /* 0x0000005000017945 */ /* 0x000fe40003800000 */
[----:B------:R-:W-:-:S05]  /*11270*/  FFMA R3, R112, R2, R3 ;  /* 0x0000000270037223 */ /* 0x000fca0000000003 */
[----:B------:R0:W-:Y:S05]  /*11280*/  @P3 STG.E desc[UR36][R8.64+0x2c0], R3 ;  /* 0x0002c00308003986 */ /* 0x0001ea000c101924 */
[----:B------:R-:W-:Y:S05]  /*11290*/  @!P2 BRA `(.L_x_465) ;  /* 0x000000000004a947 */ /* 0x000fea0003800000 */
[----:B------:R0:W5:Y:S02]  /*112a0*/  LDG.E.LTC128B R153, desc[UR36][R6.64+0x2c4] ;  /* 0x0002c42406997981 */ /* 0x000164000c1e1920 */
.L_x_465:
[----:B------:R-:W-:Y:S05]  /*112b0*/  BSYNC B1 ;  /* 0x0000000000017941 */ /* 0x000fea0003800000 */
.L_x_464:
[----:B0----5:R-:W-:Y:S01]  /*112c0*/  FMUL R4, R153, R16 ;  /* 0x0000001099047220 */ /* 0x021fe20000400000 */
[----:B------:R-:W-:Y:S01]  /*112d0*/  ISETP.GT.AND P3, PT, R0, 0xb0, P1 ;  /* 0x000000b00000780c */ /* 0x000fe20000f64270 */
[----:B------:R-:W-:Y:S02]  /*112e0*/  BSSY B1, `(.L_x_466) ;  /* 0x0000005000017945 */ /* 0x000fe40003800000 */
[----:B------:R-:W-:-:S05]  /*112f0*/  FFMA R113, R113, R2, R4 ;  /* 0x0000000271717223 */ /* 0x000fca0000000004 */
[----:B------:R0:W-:Y:S05]  /*11300*/  @P2 STG.E desc[UR36][R8.64+0x2c4], R113 ;  /* 0x0002c47108002986 */ /* 0x0001ea000c101924 */
[----:B------:R-:W-:Y:S05]  /*11310*/  @!P3 BRA `(.L_x_467) ;  /* 0x000000000004b947 */ /* 0x000fea0003800000 */
[----:B------:R0:W5:Y:S02]  /*11320*/  LDG.E.LTC128B R153, desc[UR36][R12.64+0x2c0] ;  /* 0x0002c0240c997981 */ /* 0x000164000c1e1920 */
.L_x_467:
[----:B------:R-:W-:Y:S05]  /*11330*/  BSYNC B1 ;  /* 0x0000000000017941 */ /* 0x000fea0003800000 */
.L_x_466:
        /* <DEDUP_REMOVED lines=9> */
.L_x_469:
[----:B------:R-:W-:Y:S05]  /*113d0*/  BSYNC B1 ;  /* 0x0000000000017941 */ /* 0x000fea0003800000 */
.L_x_468:
        /* <DEDUP_REMOVED lines=9> */
.L_x_471:
[----:B------:R-:W-:Y:S05]  /*11470*/  BSYNC B1 ;  /* 0x0000000000017941 */ /* 0x000fea0003800000 */
.L_x_470:
[----:B-----5:R-:W-:Y:S01]  /*11480*/  FMUL R3, R153, R16 ;  /* 0x0000001099037220 */ /* 0x020fe20000400000 */
[----:B------:R-:W-:Y:S01]  /*11490*/  ISETP.GT.AND P2, PT, R0, 0xb9, P0 ;  /* 0x000000b90000780c */ /* 0x000fe20000744270 */
[----:B------:R-:W-:Y:S02]  /*114a0*/  BSSY B1, `(.L_x_472) ;  /* 0x0000005000017945 */ /* 0x000fe40003800000 */
[----:B------:R-:W-:-:S05]  /*114b0*/  FFMA R3, R116, R2, R3 ;  /* 0x0000000274037223 */ /* 0x000fca0000000003 */
[----:B------:R0:W-:Y:S05]  /*114c0*/  @P3 STG.E desc[UR36][R8.64+0x2e0], R3 ;  /* 0x0002e00308003986 */ /* 0x0001ea000c101924 */
[----:B------:R-:W-:Y:S05]  /*114d0*/  @!P2 BRA `(.L_x_473) ;  /* 0x000000000004a947 */ /* 0x000fea0003800000 */
[----:B------:R0:W5:Y:S02]  /*114e0*/  LDG.E.LTC128B R153, desc[UR36][R6.64+0x2e4] ;  /* 0x0002e42406997981 */ /* 0x000164000c1e1920 */
.L_x_473:
[----:B------:R-:W-:Y:S05]  /*114f0*/  BSYNC B1 ;  /* 0x0000000000017941 */ /* 0x000fea0003800000 */
.L_x_472:
[----:B0----5:R-:W-:Y:S01]  /*11500*/  FMUL R4, R153, R16 ;  /* 0x0000001099047220 */ /* 0x021fe20000400000 */
[----:B------:R-:W-:Y:S01]  /*11510*/  ISETP.GT.AND P3, PT, R0, 0xb8, P1 ;  /* 0x000000b80000780c */ /* 0x000fe20000f64270 */
[----:B------:R-:W-:Y:S02]  /*11520*/  BSSY B1, `(.L_x_474) ;  /* 0x0000005000017945 */ /* 0x000fe40003800000 */
[----:B------:R-:W-:-:S05]  /*11530*/  FFMA R117, R117, R2, R4 ;  /* 0x0000000275757223 */ /* 0x000fca0000000004 */
[----:B------:R0:W-:Y:S05]  /*11540*/  @P2 STG.E desc[UR36][R8.64+0x2e4], R117 ;  /* 0x0002e47508002986 */ /* 0x0001ea000c101924 */
[----:B------:R-:W-:Y:S05]  /*11550*/  @!P3 BRA `(.L_x_475) ;  /* 0x000000000004b947 */ /* 0x000fea0003800000 */
[----:B------:R0:W5:Y:S02]  /*11560*/  LDG.E.LTC128B R153, desc[UR36][R12.64+0x2e0] ;  /* 0x0002e0240c997981 */ /* 0x000164000c1e1920 */
.L_x_475:
[----:B------:R-:W-:Y:S05]  /*11570*/  BSYNC B1 ;  /* 0x0000000000017941 */ /* 0x000fea0003800000 */
.L_x_474:
        /* <DEDUP_REMOVED lines=9> */
.L_x_477:
[----:B------:R-:W-:Y:S05]  /*11610*/  BSYNC B1 ;  /* 0x0000000000017941 */ /* 0x000fea0003800000 */
.L_x_476:
        /* <DEDUP_REMOVED lines=9> */
.L_x_479:
[----:B------:R-:W-:Y:S05]  /*116b0*/  BSYNC B1 ;  /* 0x0000000000017941 */ /* 0x000fea0003800000 */
.L_x_478:
[----:B-----5:R-:W-:Y:S01]  /*116c0*/  FMUL R3, R153, R16 ;  /* 0x0000001099037220 */ /* 0x020fe20000400000 */
[----:B------:R-:W-:Y:S01]  /*116d0*/  ISETP.GT.AND P2, PT, R0, 0xc1, P0 ;  /* 0x000000c10000780c */ /* 0x000fe20000744270 */
[----:B------:R-:W-:Y:S02]  /*116e0*/  BSSY B1, `(.L_x_480) ;  /* 0x0000005000017945 */ /* 0x000fe40003800000 */
[----:B------:R-:W-:-:S05]  /*116f0*/  FFMA R3, R120, R2, R3 ;  /* 0x0000000278037223 */ /* 0x000fca0000000003 */
[----:B------:R0:W-:Y:S05]  /*11700*/  @P3 STG.E desc[UR36][R8.64+0x300], R3 ;  /* 0x0003000308003986 */ /* 0x0001ea000c101924 */
[----:B------:R-:W-:Y:S05]  /*11710*/  @!P2 BRA `(.L_x_481) ;  /* 0x000000000004a947 */ /* 0x000fea0003800000 */
[----:B------:R0:W5:Y:S02]  /*11720*/  LDG.E.LTC128B R153, desc[UR36][R6.64+0x304] ;  /* 0x0003042406997981 */ /* 0x000164000c1e1920 */
.L_x_481:
[----:B------:R-:W-:Y:S05]  /*11730*/  BSYNC B1 ;  /* 0x0000000000017941 */ /* 0x000fea0003800000 */
.L_x_480:
[----:B0----5:R-:W-:Y:S01]  /*11740*/  FMUL R4, R153, R16 ;  /* 0x0000001099047220 */ /* 0x021fe20000400000 */
[----:B------:R-:W-:Y:S01]  /*11750*/  ISETP.GT.AND P3, PT, R0, 0xc0, P1 ;  /* 0x000000c00000780c */ /* 0x000fe20000f64270 */
[----:B------:R-:W-:Y:S02]  /*11760*/  BSSY B1, `(.L_x_482) ;  /* 0x0000005000017945 */ /* 0x000fe40003800000 */
[----:B------:R-:W-:-:S05]  /*11770*/  FFMA R121, R121, R2, R4 ;  /* 0x0000000279797223 */ /* 0x000fca0000000004 */
[----:B------:R0:W-:Y:S05]  /*11780*/  @P2 STG.E desc[UR36][R8.64+0x304], R121 ;  /* 0x0003047908002986 */ /* 0x0001ea000c101924 */
[----:B------:R-:W-:Y:S05]  /*11790*/  @!P3 BRA `(.L_x_483) ;  /* 0x000000000004b947 */ /* 0x000fea0003800000 */
[----:B------:R0:W5:Y:S02]  /*117a0*/  LDG.E.LTC128B R153, desc[UR36][R12.64+0x300] ;  /* 0x000300240c997981 */ /* 0x000164000c1e1920 */
.L_x_483:
[----:B------:R-:W-:Y:S05]  /*117b0*/  BSYNC B1 ;  /* 0x0000000000017941 */ /* 0x000fea0003800000 */
.L_x_482:
        /* <DEDUP_REMOVED lines=9> */
.L_x_485:
[----:B------:R-:W-:Y:S05]  /*11850*/  BSYNC B1 ;  /* 0x0000000000017941 */ /* 0x000fea0003800000 */
.L_x_484:
        /* <DEDUP_REMOVED lines=9> */
.L_x_487:
[----:B------:R-:W-:Y:S05]  /*118f0*/  BSYNC B1 ;  /* 0x0000000000017941 */ /* 0x000fea0003800000 */
.L_x_486:
[----:B-----5:R-:W-:Y:S01]  /*11900*/  FMUL R3, R153, R16 ;  /* 0x0000001099037220 */ /* 0x020fe20000400000 */
[----:B------:R-:W-:Y:S01]  /*11910*/  ISETP.GT.AND P2, PT, R0, 0xc9, P0 ;  /* 0x000000c90000780c */ /* 0x000fe20000744270 */
[----:B------:R-:W-:Y:S02]  /*11920*/  BSSY B1, `(.L_x_488) ;  /* 0x0000005000017945 */ /* 0x000fe40003800000 */
[----:B------:R-:W-:-:S05]  /*11930*/  FFMA R3, R124, R2, R3 ;  /* 0x000000027c037223 */ /* 0x000fca0000000003 */
[----:B------:R0:W-:Y:S05]  /*11940*/  @P3 STG.E desc[UR36][R8.64+0x320], R3 ;  /* 0x0003200308003986 */ /* 0x0001ea000c101924 */
[----:B------:R-:W-:Y:S05]  /*11950*/  @!P2 BRA `(.L_x_489) ;  /* 0x000000000004a947 */ /* 0x000fea0003800000 */
[----:B------:R0:W5:Y:S02]  /*11960*/  LDG.E.LTC128B R153, desc[UR36][R6.64+0x324] ;  /* 0x0003242406997981 */ /* 0x000164000c1e1920 */
.L_x_489:
[----:B------:R-:W-:Y:S05]  /*11970*/  BSYNC B1 ;  /* 0x0000000000017941 */ /* 0x000fea0003800000 */
.L_x_488:
[----:B0----5:R-:W-:Y:S01]  /*11980*/  FMUL R4, R153, R16 ;  /* 0x0000001099047220 */ /* 0x021fe20000400000 */
[----:B------:R-:W-:Y:S01]  /*11990*/  ISETP.GT.AND P3, PT, R0, 0xc8, P1 ;  /* 0x000000c80000780c */ /* 0x000fe20000f64270 */
[----:B------:R-:W-:Y:S02]  /*119a0*/  BSSY B1, `(.L_x_490) ;  /* 0x0000005000017945 */ /* 0x000fe40003800000 */
[----:B------:R-:W-:-:S05]  /*119b0*/  FFMA R125, R125, R2, R4 ;  /* 0x000000027d7d7223 */ /* 0x000fca0000000004 */
[----:B------:R0:W-:Y:S05]  /*119c0*/  @P2 STG.E desc[UR36][R8.64+0x324], R125 ;  /* 0x0003247d08002986 */ /* 0x0001ea000c101924 */
[----:B------:R-:W-:Y:S05]  /*119d0*/  @!P3 BRA `(.L_x_491) ;  /* 0x000000000004b947 */ /* 0x000fea0003800000 */
[----:B------:R0:W5:Y:S02]  /*119e0*/  LDG.E.LTC128B R153, desc[UR36][R12.64+0x320] ;  /* 0x000320240c997981 */ /* 0x000164000c1e1920 */
.L_x_491:
[----:B------:R-:W-:Y:S05]  /*119f0*/  BSYNC B1 ;  /* 0x0000000000017941 */ /* 0x000fea0003800000 */
.L_x_490:
        /* <DEDUP_REMOVED lines=9> */
.L_x_493:
[----:B------:R-:W-:Y:S05]  /*11a90*/  BSYNC B1 ;  /* 0x0000000000017941 */ /* 0x000fea0003800000 */
.L_x_492:
        /* <DEDUP_REMOVED lines=9> */
.L_x_495:
[----:B------:R-:W-:Y:S05]  /*11b30*/  BSYNC B1 ;  /* 0x0000000000017941 */ /* 0x000fea0003800000 */
.L_x_494:
[----:B-----5:R-:W-:Y:S01]  /*11b40*/  FMUL R3, R153, R16 ;  /* 0x0000001099037220 */ /* 0x020fe20000400000 */
[----:B------:R-:W-:Y:S01]  /*11b50*/  ISETP.GT.AND P2, PT, R0, 0xd1, P0 ;  /* 0x000000d10000780c */ /* 0x000fe20000744270 */
[----:B------:R-:W-:Y:S02]  /*11b60*/  BSSY B1, `(.L_x_496) ;  /* 0x0000005000017945 */ /* 0x000fe40003800000 */
[----:B------:R-:W-:-:S05]  /*11b70*/  FFMA R3, R128, R2, R3 ;  /* 0x0000000280037223 */ /* 0x000fca0000000003 */
[----:B------:R0:W-:Y:S05]  /*11b80*/  @P3 STG.E desc[UR36][R8.64+0x340], R3 ;  /* 0x0003400308003986 */ /* 0x0001ea000c101924 */
[----:B------:R-:W-:Y:S05]  /*11b90*/  @!P2 BRA `(.L_x_497) ;  /* 0x000000000004a947 */ /* 0x000fea0003800000 */
[----:B------:R0:W5:Y:S02]  /*11ba0*/  LDG.E.LTC128B R153, desc[UR36][R6.64+0x344] ;  /* 0x0003442406997981 */ /* 0x000164000c1e1920 */
.L_x_497:
[----:B------:R-:W-:Y:S05]  /*11bb0*/  BSYNC B1 ;  /* 0x0000000000017941 */ /* 0x000fea0003800000 */
.L_x_496:
[----:B0----5:R-:W-:Y:S01]  /*11bc0*/  FMUL R4, R153, R16 ;  /* 0x0000001099047220 */ /* 0x021fe20000400000 */
[----:B------:R-:W-:Y:S01]  /*11bd0*/  ISETP.GT.AND P3, PT, R0, 0xd0, P1 ;  /* 0x000000d00000780c */ /* 0x000fe20000f64270 */
[----:B------:R-:W-:Y:S02]  /*11be0*/  BSSY B1, `(.L_x_498) ;  /* 0x0000005000017945 */ /* 0x000fe40003800000 */
[----:B------:R-:W-:-:S05]  /*11bf0*/  FFMA R129, R129, R2, R4 ;  /* 0x0000000281817223 */ /* 0x000fca0000000004 */
[----:B------:R0:W-:Y:S05]  /*11c00*/  @P2 STG.E desc[UR36][R8.64+0x344], R129 ;  /* 0x0003448108002986 */ /* 0x0001ea000c101924 */
[----:B------:R-:W-:Y:S05]  /*11c10*/  @!P3 BRA `(.L_x_499) ;  /* 0x000000000004b947 */ /* 0x000fea0003800000 */
[----:B------:R0:W5:Y:S02]  /*11c20*/  LDG.E.LTC128B R153, desc[UR36][R12.64+0x340] ;  /* 0x000340240c997981 */ /* 0x000164000c1e1920 */
.L_x_499:
[----:B------:R-:W-:Y:S05]  /*11c30*/  BSYNC B1 ;  /* 0x0000000000017941 */ /* 0x000fea0003800000 */
.L_x_498:
        /* <DEDUP_REMOVED lines=9> */
.L_x_501:
[----:B------:R-:W-:Y:S05]  /*11cd0*/  BSYNC B1 ;  /* 0x0000000000017941 */ /* 0x000fea0003800000 */
.L_x_500:
        /* <DEDUP_REMOVED lines=9> */
.L_x_503:
[----:B------:R-:W-:Y:S05]  /*11d70*/  BSYNC B1 ;  /* 0x0000000000017941 */ /* 0x000fea0003800000 */
.L_x_502:
[----:B-----5:R-:W-:Y:S01]  /*11d80*/  FMUL R3, R153, R16 ;  /* 0x0000001099037220 */ /* 0x020fe20000400000 */
[----:B------:R-:W-:Y:S01]  /*11d90*/  ISETP.GT.AND P2, PT, R0, 0xd9, P0 ;  /* 0x000000d90000780c */ /* 0x000fe20000744270 */
[----:B------:R-:W-:Y:S02]  /*11da0*/  BSSY B1, `(.L_x_504) ;  /* 0x0000005000017945 */ /* 0x000fe40003800000 */
[----:B------:R-:W-:-:S05]  /*11db0*/  FFMA R3, R132, R2, R3 ;  /* 0x0000000284037223 */ /* 0x000fca0000000003 */
[----:B------:R0:W-:Y:S05]  /*11dc0*/  @P3 STG.E desc[UR36][R8.64+0x360], R3 ;  /* 0x0003600308003986 */ /* 0x0001ea000c101924 */
[----:B------:R-:W-:Y:S05]  /*11dd0*/  @!P2 BRA `(.L_x_505) ;  /* 0x000000000004a947 */ /* 0x000fea0003800000 */
[----:B------:R0:W5:Y:S02]  /*11de0*/  LDG.E.LTC128B R153, desc[UR36][R6.64+0x364] ;  /* 0x0003642406997981 */ /* 0x000164000c1e1920 */
.L_x_505:
[----:B------:R-:W-:Y:S05]  /*11df0*/  BSYNC B1 ;  /* 0x0000000000017941 */ /* 0x000fea0003800000 */
.L_x_504:
[----:B0----5:R-:W-:Y:S01]  /*11e00*/  FMUL R4, R153, R16 ;  /* 0x0000001099047220 */ /* 0x021fe20000400000 */
[----:B------:R-:W-:Y:S01]  /*11e10*/  ISETP.GT.AND P3, PT, R0, 0xd8, P1 ;  /* 0x000000d80000780c */ /* 0x000fe20000f64270 */
[----:B------:R-:W-:Y:S02]  /*11e20*/  BSSY B1, `(.L_x_506) ;  /* 0x0000005000017945 */ /* 0x000fe40003800000 */
[----:B------:R-:W-:-:S05]  /*11e30*/  FFMA R133, R133, R2, R4 ;  /* 0x0000000285857223 */ /* 0x000fca0000000004 */
[----:B------:R0:W-:Y:S05]  /*11e40*/  @P2 STG.E desc[UR36][R8.64+0x364], R133 ;  /* 0x0003648508002986 */ /* 0x0001ea000c101924 */
[----:B------:R-:W-:Y:S05]  /*11e50*/  @!P3 BRA `(.L_x_507) ;  /* 0x000000000004b947 */ /* 0x000fea0003800000 */
[----:B------:R0:W5:Y:S02]  /*11e60*/  LDG.E.LTC128B R153, desc[UR36][R12.64+0x360] ;  /* 0x000360240c997981 */ /* 0x000164000c1e1920 */
.L_x_507:
[----:B------:R-:W-:Y:S05]  /*11e70*/  BSYNC B1 ;  /* 0x0000000000017941 */ /* 0x000fea0003800000 */
.L_x_506:
        /* <DEDUP_REMOVED lines=9> */
.L_x_509:
[----:B------:R-:W-:Y:S05]  /*11f10*/  BSYNC B1 ;  /* 0x0000000000017941 */ /* 0x000fea0003800000 */
.L_x_508:
        /* <DEDUP_REMOVED lines=9> */
.L_x_511:
[----:B------:R-:W-:Y:S05]  /*11fb0*/  BSYNC B1 ;  /* 0x0000000000017941 */ /* 0x000fea0003800000 */
.L_x_510:
[----:B-----5:R-:W-:Y:S01]  /*11fc0*/  FMUL R3, R153, R16 ;  /* 0x0000001099037220 */ /* 0x020fe20000400000 */
[----:B------:R-:W-:Y:S01]  /*11fd0*/  ISETP.GT.AND P2, PT, R0, 0xe1, P0 ;  /* 0x000000e10000780c */ /* 0x000fe20000744270 */
[----:B------:R-:W-:Y:S02]  /*11fe0*/  BSSY B1, `(.L_x_512) ;  /* 0x0000005000017945 */ /* 0x000fe40003800000 */
[----:B------:R-:W-:-:S05]  /*11ff0*/  FFMA R3, R136, R2, R3 ;  /* 0x0000000288037223 */ /* 0x000fca0000000003 */
[----:B------:R0:W-:Y:S05]  /*12000*/  @P3 STG.E desc[UR36][R8.64+0x380], R3 ;  /* 0x0003800308003986 */ /* 0x0001ea000c101924 */
[----:B------:R-:W-:Y:S05]  /*12010*/  @!P2 BRA `(.L_x_513) ;  /* 0x000000000004a947 */ /* 0x000fea0003800000 */
[----:B------:R0:W5:Y:S02]  /*12020*/  LDG.E.LTC128B R153, desc[UR36][R6.64+0x384] ;  /* 0x0003842406997981 */ /* 0x000164000c1e1920 */
.L_x_513:
[----:B------:R-:W-:Y:S05]  /*12030*/  BSYNC B1 ;  /* 0x0000000000017941 */ /* 0x000fea0003800000 */
.L_x_512:
[----:B0----5:R-:W-:Y:S01]  /*12040*/  FMUL R4, R153, R16 ;  /* 0x0000001099047220 */ /* 0x021fe20000400000 */
[----:B------:R-:W-:Y:S01]  /*12050*/  ISETP.GT.AND P3, PT, R0, 0xe0, P1 ;  /* 0x000000e00000780c */ /* 0x000fe20000f64270 */
[----:B------:R-:W-:Y:S02]  /*12060*/  BSSY B1, `(.L_x_514) ;  /* 0x0000005000017945 */ /* 0x000fe40003800000 */
[----:B------:R-:W-:-:S05]  /*12070*/  FFMA R137, R137, R2, R4 ;  /* 0x0000000289897223 */ /* 0x000fca0000000004 */
[----:B------:R0:W-:Y:S05]  /*12080*/  @P2 STG.E desc[UR36][R8.64+0x384], R137 ;  /* 0x0003848908002986 */ /* 0x0001ea000c101924 */
[----:B------:R-:W-:Y:S05]  /*12090*/  @!P3 BRA `(.L_x_515) ;  /* 0x000000000004b947 */ /* 0x000fea0003800000 */
[----:B------:R0:W5:Y:S02]  /*120a0*/  LDG.E.LTC128B R153, desc[UR36][R12.64+0x380] ;  /* 0x000380240c997981 */ /* 0x000164000c1e1920 */
.L_x_515:
[----:B------:R-:W-:Y:S05]  /*120b0*/  BSYNC B1 ;  /* 0x0000000000017941 */ /* 0x000fea0003800000 */
.L_x_514:
        /* <DEDUP_REMOVED lines=9> */
.L_x_517:
[----:B------:R-:W-:Y:S05]  /*12150*/  BSYNC B1 ;  /* 0x0000000000017941 */ /* 0x000fea0003800000 */
.L_x_516:
        /* <DEDUP_REMOVED lines=9> */
.L_x_519:
[----:B------:R-:W-:Y:S05]  /*121f0*/  BSYNC B1 ;  /* 0x0000000000017941 */ /* 0x000fea0003800000 */
.L_x_518:
[----:B-----5:R-:W-:Y:S01]  /*12200*/  FMUL R3, R153, R16 ;  /* 0x0000001099037220 */ /* 0x020fe20000400000 */
[----:B------:R-:W-:Y:S01]  /*12210*/  ISETP.GT.AND P2, PT, R0, 0xe9, P0 ;  /* 0x000000e90000780c */ /* 0x000fe20000744270 */
[----:B------:R-:W-:Y:S02]  /*12220*/  BSSY B1, `(.L_x_520) ;  /* 0x0000005000017945 */ /* 0x000fe40003800000 */
[----:B------:R-:W-:-:S05]  /*12230*/  FFMA R3, R140, R2, R3 ;  /* 0x000000028c037223 */ /* 0x000fca0000000003 */
[----:B------:R0:W-:Y:S05]  /*12240*/  @P3 STG.E desc[UR36][R8.64+0x3a0], R3 ;  /* 0x0003a00308003986 */ /* 0x0001ea000c101924 */
[----:B------:R-:W-:Y:S05]  /*12250*/  @!P2 BRA `(.L_x_521) ;  /* 0x000000000004a947 */ /* 0x000fea0003800000 */
[----:B------:R0:W5:Y:S02]  /*12260*/  LDG.E.LTC128B R153, desc[UR36][R6.64+0x3a4] ;  /* 0x0003a42406997981 */ /* 0x000164000c1e1920 */
.L_x_521:
[----:B------:R-:W-:Y:S05]  /*12270*/  BSYNC B1 ;  /* 0x0000000000017941 */ /* 0x000fea0003800000 */
.L_x_520:
[----:B0----5:R-:W-:Y:S01]  /*12280*/  FMUL R4, R153, R16 ;  /* 0x0000001099047220 */ /* 0x021fe20000400000 */
[----:B------:R-:W-:Y:S01]  /*12290*/  ISETP.GT.AND P3, PT, R0, 0xe8, P1 ;  /* 0x000000e80000780c */ /* 0x000fe20000f64270 */
[----:B------:R-:W-:Y:S02]  /*122a0*/  BSSY B1, `(.L_x_522) ;  /* 0x0000005000017945 */ /* 0x000fe40003800000 */
[----:B------:R-:W-:-:S05]  /*122b0*/  FFMA R141, R141, R2, R4 ;  /* 0x000000028d8d7223 */ /* 0x000fca0000000004 */
[----:B------:R0:W-:Y:S05]  /*122c0*/  @P2 STG.E desc[UR36][R8.64+0x3a4], R141 ;  /* 0x0003a48d08002986 */ /* 0x0001ea000c101924 */
[----:B------:R-:W-:Y:S05]  /*122d0*/  @!P3 BRA `(.L_x_523) ;  /* 0x000000000004b947 */ /* 0x000fea0003800000 */
[----:B------:R0:W5:Y:S02]  /*122e0*/  LDG.E.LTC128B R153, desc[UR36][R12.64+0x3a0] ;  /* 0x0003a0240c997981 */ /* 0x000164000c1e1920 */
.L_x_523:
[----:B------:R-:W-:Y:S05]  /*122f0*/  BSYNC B1 ;  /* 0x0000000000017941 */ /* 0x000fea0003800000 */
.L_x_522:
        /* <DEDUP_REMOVED lines=9> */
.L_x_525:
[----:B------:R-:W-:Y:S05]  /*12390*/  BSYNC B1 ;  /* 0x0000000000017941 */ /* 0x000fea0003800000 */
.L_x_524:
        /* <DEDUP_REMOVED lines=9> */
.L_x_527:
[----:B------:R-:W-:Y:S05]  /*12430*/  BSYNC B1 ;  /* 0x0000000000017941 */ /* 0x000fea0003800000 */
.L_x_526:
[----:B-----5:R-:W-:Y:S01]  /*12440*/  FMUL R3, R153, R16 ;  /* 0x0000001099037220 */ /* 0x020fe20000400000 */
[----:B------:R-:W-:Y:S01]  /*12450*/  ISETP.GT.AND P2, PT, R0, 0xf1, P0 ;  /* 0x000000f10000780c */ /* 0x000fe20000744270 */
[----:B------:R-:W-:Y:S02]  /*12460*/  BSSY B1, `(.L_x_528) ;  /* 0x0000005000017945 */ /* 0x000fe40003800000 */
[----:B------:R-:W-:-:S05]  /*12470*/  FFMA R3, R144, R2, R3 ;  /* 0x0000000290037223 */ /* 0x000fca0000000003 */
[----:B------:R0:W-:Y:S05]  /*12480*/  @P3 STG.E desc[UR36][R8.64+0x3c0], R3 ;  /* 0x0003c00308003986 */ /* 0x0001ea000c101924 */
[----:B------:R-:W-:Y:S05]  /*12490*/  @!P2 BRA `(.L_x_529) ;  /* 0x000000000004a947 */ /* 0x000fea0003800000 */
[----:B------:R0:W5:Y:S02]  /*124a0*/  LDG.E.LTC128B R153, desc[UR36][R6.64+0x3c4] ;  /* 0x0003c42406997981 */ /* 0x000164000c1e1920 */
.L_x_529:
[----:B------:R-:W-:Y:S05]  /*124b0*/  BSYNC B1 ;  /* 0x0000000000017941 */ /* 0x000fea0003800000 */
.L_x_528:
[----:B0----5:R-:W-:Y:S01]  /*124c0*/  FMUL R4, R153, R16 ;  /* 0x0000001099047220 */ /* 0x021fe20000400000 */
[----:B------:R-:W-:Y:S01]  /*124d0*/  ISETP.GT.AND P3, PT, R0, 0xf0, P1 ;  /* 0x000000f00000780c */ /* 0x000fe20000f64270 */
[----:B------:R-:W-:Y:S02]  /*124e0*/  BSSY B1, `(.L_x_530) ;  /* 0x0000005000017945 */ /* 0x000fe40003800000 */
[----:B------:R-:W-:-:S05]  /*124f0*/  FFMA R145, R145, R2, R4 ;  /* 0x0000000291917223 */ /* 0x000fca0000000004 */
[----:B------:R0:W-:Y:S05]  /*12500*/  @P2 STG.E desc[UR36][R8.64+0x3c4], R145 ;  /* 0x0003c49108002986 */ /* 0x0001ea000c101924 */
[----:B------:R-:W-:Y:S05]  /*12510*/  @!P3 BRA `(.L_x_531) ;  /* 0x000000000004b947 */ /* 0x000fea0003800000 */
[----:B------:R0:W5:Y:S02]  /*12520*/  LDG.E.LTC128B R153, desc[UR36][R12.64+0x3c0] ;  /* 0x0003c0240c997981 */ /* 0x000164000c1e1920 */
.L_x_531:
[----:B------:R-:W-:Y:S05]  /*12530*/  BSYNC B1 ;  /* 0x0000000000017941 */ /* 0x000fea0003800000 */
.L_x_530:
        /* <DEDUP_REMOVED lines=9> */
.L_x_533:
[----:B------:R-:W-:Y:S05]  /*125d0*/  BSYNC B1 ;  /* 0x0000000000017941 */ /* 0x000fea0003800000 */
.L_x_532:
        /* <DEDUP_REMOVED lines=9> */
.L_x_535:
[----:B------:R-:W-:Y:S05]  /*12670*/  BSYNC B1 ;  /* 0x0000000000017941 */ /* 0x000fea0003800000 */
.L_x_534:
[----:B-----5:R-:W-:Y:S01]  /*12680*/  FMUL R3, R153, R16 ;  /* 0x0000001099037220 */ /* 0x020fe20000400000 */
[----:B------:R-:W-:Y:S01]  /*12690*/  ISETP.GT.AND P0, PT, R0, 0xf9, P0 ;  /* 0x000000f90000780c */ /* 0x000fe20000704270 */
[----:B------:R-:W-:Y:S02]  /*126a0*/  BSSY B1, `(.L_x_536) ;  /* 0x0000005000017945 */ /* 0x000fe40003800000 */
[----:B------:R-:W-:-:S05]  /*126b0*/  FFMA R3, R148, R2, R3 ;  /* 0x0000000294037223 */ /* 0x000fca0000000003 */
[----:B------:R0:W-:Y:S05]  /*126c0*/  @P3 STG.E desc[UR36][R8.64+0x3e0], R3 ;  /* 0x0003e00308003986 */ /* 0x0001ea000c101924 */
[----:B------:R-:W-:Y:S05]  /*126d0*/  @!P0 BRA `(.L_x_537) ;  /* 0x0000000000048947 */ /* 0x000fea0003800000 */
[----:B------:R0:W5:Y:S02]  /*126e0*/  LDG.E.LTC128B R153, desc[UR36][R6.64+0x3e4] ;  /* 0x0003e42406997981 */ /* 0x000164000c1e1920 */
.L_x_537:
[----:B------:R-:W-:Y:S05]  /*126f0*/  BSYNC B1 ;  /* 0x0000000000017941 */ /* 0x000fea0003800000 */
.L_x_536:
[----:B0----5:R-:W-:Y:S01]  /*12700*/  FMUL R4, R153, R16 ;  /* 0x0000001099047220 */ /* 0x021fe20000400000 */
[----:B------:R-:W-:Y:S01]  /*12710*/  ISETP.GT.AND P2, PT, R0, 0xf8, P1 ;  /* 0x000000f80000780c */ /* 0x000fe20000f44270 */
[----:B------:R-:W-:Y:S02]  /*12720*/  BSSY B1, `(.L_x_538) ;  /* 0x0000005000017945 */ /* 0x000fe40003800000 */
[----:B------:R-:W-:-:S05]  /*12730*/  FFMA R149, R149, R2, R4 ;  /* 0x0000000295957223 */ /* 0x000fca0000000004 */
[----:B------:R0:W-:Y:S05]  /*12740*/  @P0 STG.E desc[UR36][R8.64+0x3e4], R149 ;  /* 0x0003e49508000986 */ /* 0x0001ea000c101924 */
[----:B------:R-:W-:Y:S05]  /*12750*/  @!P2 BRA `(.L_x_539) ;  /* 0x000000000004a947 */ /* 0x000fea0003800000 */
[----:B------:R0:W5:Y:S02]  /*12760*/  LDG.E.LTC128B R153, desc[UR36][R12.64+0x3e0] ;  /* 0x0003e0240c997981 */ /* 0x000164000c1e1920 */
.L_x_539:
[----:B------:R-:W-:Y:S05]  /*12770*/  BSYNC B1 ;  /* 0x0000000000017941 */ /* 0x000fea0003800000 */
.L_x_538:
        /* <DEDUP_REMOVED lines=9> */
.L_x_541:
[----:B------:R-:W-:Y:S05]  /*12810*/  BSYNC B1 ;  /* 0x0000000000017941 */ /* 0x000fea0003800000 */
.L_x_540:
[----:B-----5:R-:W-:-:S04]  /*12820*/  FMUL R0, R153, R16 ;  /* 0x0000001099007220 */ /* 0x020fc80000400000 */
[----:B------:R-:W-:Y:S01]  /*12830*/  FFMA R151, R151, R2, R0 ;  /* 0x0000000297977223 */ /* 0x000fe20000000000 */
[----:B------:R-:W-:Y:S06]  /*12840*/  @!P1 BRA `(.L_x_542) ;  /* 0x0000004000349947 */ /* 0x000fec0003800000 */
[----:B------:R0:W-:Y:S01]  /*12850*/  STG.E desc[UR36][R160.64+0x3e4], R151 ;  /* 0x0003e497a0007986 */ /* 0x0001e2000c101924 */
[----:B------:R-:W-:Y:S05]  /*12860*/  BRA `(.L_x_542) ;  /* 0x00000040002c7947 */ /* 0x000fea0003800000 */
.L_x_35:
[----:B------:R-:W2:Y:S01]  /*12870*/  LDL.LU R8, [R1+0x8] ;  /* 0x0000080001087983 */ /* 0x000ea20000300800 */
[----:B------:R-:W-:-:S03]  /*12880*/  ULDC.64 UR4, c[0x0][0x5c0] ;  /* 0x0001700000047ab9 */ /* 0x000fc60000000a00 */
[----:B------:R-:W3:Y:S04]  /*12890*/  LDL.LU R9, [R1+0x60] ;  /* 0x0000600001097983 */ /* 0x000ee80000300800 */
[----:B------:R-:W4:Y:S04]  /*128a0*/  LDL.LU R235, [R1+0x88] ;  /* 0x0000880001eb7983 */ /* 0x000f280000300800 */
[----:B------:R-:W5:Y:S04]  /*128b0*/  LDL.LU R234, [R1+0x8c] ;  /* 0x00008c0001ea7983 */ /* 0x000f680000300800 */
[----:B------:R-:W5:Y:S04]  /*128c0*/  LDL.LU R233, [R1+0x90] ;  /* 0x0000900001e97983 */ /* 0x000f680000300800 */
[----:B------:R-:W4:Y:S04]  /*128d0*/  LDL.LU R11, [R1+0x94] ;  /* 0x00009400010b7983 */ /* 0x000f280000300800 */
[----:B------:R-:W5:Y:S04]  /*128e0*/  LDL.LU R13, [R1+0x98] ;  /* 0x00009800010d7983 */ /* 0x000f680000300800 */
        /* <DEDUP_REMOVED lines=80> */
[----:B------:R-:W5:Y:S01]  /*12df0*/  LDL.LU R154, [R1+0x1dc] ;  /* 0x0001dc00019a7983 */ /* 0x000f620000300800 */
[----:B------:R-:W-:-:S03]  /*12e00*/  LEA R4, P0, R6, UR4, 0x2 ;  /* 0x0000000406047c11 */ /* 0x000fc6000f8010ff */
[----:B------:R-:W5:Y:S04]  /*12e10*/  LDL.LU R153, [R1+0x1e0] ;  /* 0x0001e00001997983 */ /* 0x000f680000300800 */
[----:B------:R-:W5:Y:S04]  /*12e20*/  LDL.LU R23, [R1+0x1e4] ;  /* 0x0001e40001177983 */ /* 0x000f680000300800 */
[----:B------:R-:W5:Y:S04]  /*12e30*/  LDL.LU R22, [R1+0x1e8] ;  /* 0x0001e80001167983 */ /* 0x000f680000300800 */
[----:B------:R-:W5:Y:S01]  /*12e40*/  LDL.LU R21, [R1+0x1ec] ;  /* 0x0001ec0001157983 */ /* 0x000f620000300800 */
[----:B------:R-:W-:-:S03]  /*12e50*/  LEA.HI.X R5, R6, UR5, R10, 0x2, P0 ;  /* 0x0000000506057c11 */ /* 0x000fc600080f140a */
[----:B------:R-:W5:Y:S04]  /*12e60*/  LDL.LU R20, [R1+0x1f0] ;  /* 0x0001f00001147983 */ /* 0x000f680000300800 */
[----:B------:R-:W5:Y:S04]  /*12e70*/  LDL.LU R18, [R1+0x1f4] ;  /* 0x0001f40001127983 */ /* 0x000f680000300800 */
[----:B------:R-:W5:Y:S04]  /*12e80*/  LDL.LU R14, [R1+0x1f8] ;  /* 0x0001f800010e7983 */ /* 0x000f680000300800 */
[----:B------:R-:W5:Y:S04]  /*12e90*/  LDL.LU R12, [R1+0x1fc] ;  /* 0x0001fc00010c7983 */ /* 0x000f680000300800 */
[----:B------:R-:W3:Y:S04]  /*12ea0*/  LDL.LU R6, [R1] ;  /* 0x0000000001067983 */ /* 0x000ee80000300800 */
[----:B------:R-:W4:Y:S01]  /*12eb0*/  LDL.LU R7, [R1+0x4] ;  /* 0x0000040001077983 */ /* 0x000f220000300800 */
[----:B------:R-:W-:Y:S01]  /*12ec0*/  ISETP.GT.AND P0, PT, R0, 0x1, P1 ;  /* 0x000000010000780c */ /* 0x000fe20000f04270 */
[----:B------:R-:W-:-:S02]  /*12ed0*/  USHF.L.U32 UR5, UR8, 0x5, URZ ;  /* 0x0000000508057899 */ /* 0x000fc4000800063f */
[----:B------:R-:W-:Y:S01]  /*12ee0*/  USHF.L.U64.HI UR4, UR8, 0x5, UR9 ;  /* 0x0000000508047899 */ /* 0x000fe20008010209 */
[-C--:B--2---:R-:W-:Y:S01]  /*12ef0*/  FMUL R8, R8, R2.reuse ;  /* 0x0000000208087220 */ /* 0x084fe20000400000 */
[----:B------:R-:W2:Y:S01]  /*12f00*/  LDL.LU R10, [R1+0x5c] ;  /* 0x00005c00010a7983 */ /* 0x000ea20000300800 */
[----:B---3--:R-:W-:-:S05]  /*12f10*/  FMUL R6, R6, R2 ;  /* 0x0000000206067220 */ /* 0x008fca0000400000 */
[----:B------:R4:W-:Y:S02]  /*12f20*/  @P2 STG.E desc[UR36][R4.64], R6 ;  /* 0x0000000604002986 */ /* 0x0009e4000c101924 */
[----:B----4-:R-:W-:-:S05]  /*12f30*/  FMUL R6, R7, R2 ;  /* 0x0000000207067220 */ /* 0x010fca0000400000 */
[----:B------:R0:W-:Y:S01]  /*12f40*/  @P0 STG.E desc[UR36][R4.64+0x4], R6 ;  /* 0x0000040604000986 */ /* 0x0001e2000c101924 */
[----:B------:R-:W-:-:S04]  /*12f50*/  ISETP.GT.AND P0, PT, R3, 0x8, PT ;  /* 0x000000080300780c */ /* 0x000fc80003f04270 */
[----:B------:R-:W-:Y:S02]  /*12f60*/  ISETP.GT.AND P2, PT, R0, RZ, P0 ;  /* 0x000000ff0000720c */ /* 0x000fe40000744270 */
[----:B0-----:R-:W-:-:S04]  /*12f70*/  IADD3 R6, P3, R4, UR5, RZ ;  /* 0x0000000504067c10 */ /* 0x001fc8000ff7e0ff */
[----:B------:R-:W-:-:S07]  /*12f80*/  IADD3.X R7, R5, UR4, RZ, P3, !PT ;  /* 0x0000000405077c10 */ /* 0x000fce0009ffe4ff */
[----:B------:R0:W-:Y:S04]  /*12f90*/  @P2 STG.E desc[UR36][R6.64], R8 ;  /* 0x0000000806002986 */ /* 0x0001e8000c101924 */
[----:B0-----:R-:W3:Y:S01]  /*12fa0*/  LDL.LU R8, [R1+0xc] ;  /* 0x00000c0001087983 */ /* 0x001ee20000300800 */
[----:B------:R-:W-:Y:S01]  /*12fb0*/  ISETP.GT.AND P2, PT, R0, 0x1, P0 ;  /* 0x000000010000780c */ /* 0x000fe20000744270 */
[----:B---3--:R-:W-:-:S12]  /*12fc0*/  FMUL R8, R8, R2 ;  /* 0x0000000208087220 */ /* 0x008fd80000400000 */
[----:B------:R0:W-:Y:S04]  /*12fd0*/  @P2 STG.E desc[UR36][R6.64+0x4], R8 ;  /* 0x0000040806002986 */ /* 0x0001e8000c101924 */
[----:B0-----:R-:W3:Y:S01]  /*12fe0*/  LDL.LU R8, [R1+0x10] ;  /* 0x0000100001087983 */ /* 0x001ee20000300800 */
[----:B------:R-:W-:Y:S01]  /*12ff0*/  ISETP.GT.AND P2, PT, R0, 0x8, P1 ;  /* 0x000000080000780c */ /* 0x000fe20000f44270 */
[----:B---3--:R-:W-:-:S12]  /*13000*/  FMUL R8, R8, R2 ;  /* 0x0000000208087220 */ /* 0x008fd80000400000 */
[----:B------:R0:W-:Y:S04]  /*13010*/  @P2 STG.E desc[UR36][R4.64+0x20], R8 ;  /* 0x0000200804002986 */ /* 0x0001e8000c101924 */
[----:B0-----:R-:W3:Y:S01]  /*13020*/  LDL.LU R8, [R1+0x14] ;  /* 0x0000140001087983 */ /* 0x001ee20000300800 */
[C---:B------:R-:W-:Y:S02]  /*13030*/  ISETP.GT.AND P3, PT, R0.reuse, 0x9, P1 ;  /* 0x000000090000780c */ /* 0x040fe40000f64270 */
[----:B------:R-:W-:Y:S01]  /*13040*/  ISETP.GT.AND P2, PT, R0, 0x8, P0 ;  /* 0x000000080000780c */ /* 0x000fe20000744270 */
[----:B---3--:R-:W-:-:S10]  /*13050*/  FMUL R8, R8, R2 ;  /* 0x0000000208087220 */ /* 0x008fd40000400000 */
[----:B------:R0:W-:Y:S04]  /*13060*/  @P3 STG.E desc[UR36][R4.64+0x24], R8 ;  /* 0x0000240804003986 */ /* 0x0001e8000c101924 */
[----:B0-----:R-:W3:Y:S02]  /*13070*/  LDL.LU R8, [R1+0x18] ;  /* 0x0000180001087983 */ /* 0x001ee40000300800 */
[----:B---3--:R-:W-:-:S05]  /*13080*/  FMUL R8, R8, R2 ;  /* 0x0000000208087220 */ /* 0x008fca0000400000 */
        /* <DEDUP_REMOVED lines=54> */
[----:B0-----:R-:W3:Y:S01]  /*133f0*/  LDL.LU R8, [R1+0x50] ;  /* 0x0000500001087983 */ /* 0x001ee20000300800 */
[----:B------:R-:W-:Y:S01]  /*13400*/  ISETP.GT.AND P4, PT, R0, 0x29, P1 ;  /* 0x000000290000780c */ /* 0x000fe20000f84270 */
[----:B---3--:R-:W-:-:S05]  /*13410*/  FMUL R8, R8, R2 ;  /* 0x0000000208087220 */ /* 0x008fca0000400000 */
[----:B------:R0:W-:Y:S04]  /*13420*/  @P3 STG.E desc[UR36][R4.64+0xa0], R8 ;  /* 0x0000a00804003986 */ /* 0x0001e8000c101924 */
[----:B0-----:R-:W3:Y:S01]  /*13430*/  LDL.LU R8, [R1+0x54] ;  /* 0x0000540001087983 */ /* 0x001ee20000300800 */
[C---:B------:R-:W-:Y:S02]  /*13440*/  ISETP.GT.AND P2, PT, R0.reuse, 0x28, P0 ;  /* 0x000000280000780c */ /* 0x040fe40000744270 */
[----:B------:R-:W-:Y:S01]  /*13450*/  ISETP.GT.AND P3, PT, R0, 0x29, P0 ;  /* 0x000000290000780c */ /* 0x000fe20000764270 */
[----:B---3--:R-:W-:-:S05]  /*13460*/  FMUL R8, R8, R2 ;  /* 0x0000000208087220 */ /* 0x008fca0000400000 */
[----:B------:R0:W-:Y:S04]  /*13470*/  @P4 STG.E desc[UR36][R4.64+0xa4], R8 ;  /* 0x0000a40804004986 */ /* 0x0001e8000c101924 */
[----:B0-----:R-:W3:Y:S01]  /*13480*/  LDL.LU R8, [R1+0x58] ;  /* 0x0000580001087983 */ /* 0x001ee20000300800 */
[----:B------:R-:W-:Y:S01]  /*13490*/  ISETP.GT.AND P4, PT, R0, 0x30, P1 ;  /* 0x000000300000780c */ /* 0x000fe20000f84270 */
[-C--:B--2---:R-:W-:Y:S01]  /*134a0*/  FMUL R10, R10, R2.reuse ;  /* 0x000000020a0a7220 */ /* 0x084fe20000400000 */
[-C--:B------:R-:W-:Y:S01]  /*134b0*/  FMUL R9, R9, R2.reuse ;  /* 0x0000000209097220 */ /* 0x080fe20000400000 */
[----:B------:R-:W-:Y:S01]  /*134c0*/  ISETP.GT.AND P5, PT, R0, 0x31, P1 ;  /* 0x000000310000780c */ /* 0x000fe20000fa4270 */
[----:B---3--:R-:W-:-:S05]  /*134d0*/  FMUL R8, R8, R2 ;  /* 0x0000000208087220 */ /* 0x008fca0000400000 */
[----:B------:R0:W-:Y:S04]  /*134e0*/  @P2 STG.E desc[UR36][R6.64+0xa0], R8 ;  /* 0x0000a00806002986 */ /* 0x0001e8000c101924 */
[----:B------:R1:W-:Y:S04]  /*134f0*/  @P3 STG.E desc[UR36][R6.64+0xa4], R10 ;  /* 0x0000a40a06003986 */ /* 0x0003e8000c101924 */
[----:B------:R2:W-:Y:S04]  /*13500*/  @P4 STG.E desc[UR36][R4.64+0xc0], R9 ;  /* 0x0000c00904004986 */ /* 0x0005e8000c101924 */
[----:B0-----:R-:W3:Y:S01]  /*13510*/  LDL.LU R8, [R1+0x64] ;  /* 0x0000640001087983 */ /* 0x001ee20000300800 */
[----:B------:R-:W-:-:S03]  /*13520*/  ISETP.GT.AND P2, PT, R0, 0x30, P0 ;  /* 0x000000300000780c */ /* 0x000fc60000744270 */
[----:B-1----:R-:W4:Y:S01]  /*13530*/  LDL.LU R10, [R1+0x84] ;  /* 0x00008400010a7983 */ /* 0x002f220000300800 */
[----:B------:R-:W-:-:S03]  /*13540*/  ISETP.GT.AND P3, PT, R0, 0x31, P0 ;  /* 0x000000310000780c */ /* 0x000fc60000764270 */
[----:B--2---:R-:W2:Y:S01]  /*13550*/  LDL.LU R9, [R1+0x68] ;  /* 0x0000680001097983 */ /* 0x004ea20000300800 */
[----:B---3--:R-:W-:-:S05]  /*13560*/  FMUL R8, R8, R2 ;  /* 0x0000000208087220 */ /* 0x008fca0000400000 */
[----:B------:R0:W-:Y:S01]  /*13570*/  @P5 STG.E desc[UR36][R4.64+0xc4], R8 ;  /* 0x0000c40804005986 */ /* 0x0001e2000c101924 */
[----:B--2---:R-:W-:-:S05]  /*13580*/  FMUL R9, R9, R2 ;  /* 0x0000000209097220 */ /* 0x004fca0000400000 */
[----:B------:R1:W-:Y:S04]  /*13590*/  @P2 STG.E desc[UR36][R6.64+0xc0], R9 ;  /* 0x0000c00906002986 */ /* 0x0003e8000c101924 */
[----:B0-----:R-:W2:Y:S04]  /*135a0*/  LDL.LU R8, [R1+0x6c] ;  /* 0x00006c0001087983 */ /* 0x001ea80000300800 */
[----:B-1----:R-:W3:Y:S01]  /*135b0*/  LDL.LU R9, [R1+0x70] ;  /* 0x0000700001097983 */ /* 0x002ee20000300800 */
[----:B------:R-:W-:Y:S01]  /*135c0*/  ISETP.GT.AND P4, PT, R0, 0x38, P1 ;  /* 0x000000380000780c */ /* 0x000fe20000f84270 */
[----:B--2---:R-:W-:-:S05]  /*135d0*/  FMUL R8, R8, R2 ;  /* 0x0000000208087220 */ /* 0x004fca0000400000 */
[----:B------:R0:W-:Y:S01]  /*135e0*/  @P3 STG.E desc[UR36][R6.64+0xc4], R8 ;  /* 0x0000c40806003986 */ /* 0x0001e2000c101924 */
[----:B---3--:R-:W-:-:S06]  /*135f0*/  FMUL R9, R9, R2 ;  /* 0x0000000209097220 */ /* 0x008fcc0000400000 */
[----:B------:R1:W-:Y:S04]  /*13600*/  @P4 STG.E desc[UR36][R4.64+0xe0], R9 ;  /* 0x0000e00904004986 */ /* 0x0003e8000c101924 */
[----:B0-----:R-:W2:Y:S04]  /*13610*/  LDL.LU R8, [R1+0x74] ;  /* 0x0000740001087983 */ /* 0x001ea80000300800 */
[----:B-1----:R-:W3:Y:S01]  /*13620*/  LDL.LU R9, [R1+0x78] ;  /* 0x0000780001097983 */ /* 0x002ee20000300800 */
[C---:B------:R-:W-:Y:S02]  /*13630*/  ISETP.GT.AND P5, PT, R0.reuse, 0x39, P1 ;  /* 0x000000390000780c */ /* 0x040fe40000fa4270 */
[----:B------:R-:W-:Y:S01]  /*13640*/  ISETP.GT.AND P2, PT, R0, 0x38, P0 ;  /* 0x000000380000780c */ /* 0x000fe20000744270 */
[----:B--2---:R-:W-:-:S10]  /*13650*/  FMUL R8, R8, R2 ;  /* 0x0000000208087220 */ /* 0x004fd40000400000 */
[----:B------:R0:W-:Y:S01]  /*13660*/  @P5 STG.E desc[UR36][R4.64+0xe4], R8 ;  /* 0x0000e40804005986 */ /* 0x0001e2000c101924 */
[----:B---3--:R-:W-:-:S05]  /*13670*/  FMUL R9, R9, R2 ;  /* 0x0000000209097220 */ /* 0x008fca0000400000 */
[----:B------:R1:W-:Y:S04]  /*13680*/  @P2 STG.E desc[UR36][R6.64+0xe0], R9 ;  /* 0x0000e00906002986 */ /* 0x0003e8000c101924 */
[----:B0-----:R-:W2:Y:S04]  /*13690*/  LDL.LU R8, [R1+0x7c] ;  /* 0x00007c0001087983 */ /* 0x001ea80000300800 */
[----:B-1----:R-:W3:Y:S01]  /*136a0*/  LDL.LU R9, [R1+0x80] ;  /* 0x0000800001097983 */ /* 0x002ee20000300800 */
[C---:B------:R-:W-:Y:S02]  /*136b0*/  ISETP.GT.AND P3, PT, R0.reuse, 0x39, P0 ;  /* 0x000000390000780c */ /* 0x040fe40000764270 */
[----:B------:R-:W-:-:S02]  /*136c0*/  ISETP.GT.AND P4, PT, R0, 0x40, P1 ;  /* 0x000000400000780c */ /* 0x000fc40000f84270 */
[C---:B------:R-:W-:Y:S02]  /*136d0*/  ISETP.GT.AND P5, PT, R0.reuse, 0x41, P1 ;  /* 0x000000410000780c */ /* 0x040fe40000fa4270 */
[----:B------:R-:W-:Y:S01]  /*136e0*/  ISETP.GT.AND P2, PT, R0, 0x40, P0 ;  /* 0x000000400000780c */ /* 0x000fe20000744270 */
[-C--:B------:R-:W-:Y:S01]  /*136f0*/  FMUL R11, R11, R2.reuse ;  /* 0x000000020b0b7220 */ /* 0x080fe20000400000 */
[-C--:B-----5:R-:W-:Y:S01]  /*13700*/  FMUL R13, R13, R2.reuse ;  /* 0x000000020d0d7220 */ /* 0x0a0fe20000400000 */
[-C--:B------:R-:W-:Y:S01]  /*13710*/  FMUL R15, R15, R2.reuse ;  /* 0x000000020f0f7220 */ /* 0x080fe20000400000 */
[-C--:B------:R-:W-:Y:S01]  /*13720*/  FMUL R19, R19, R2.reuse ;  /* 0x0000000213137220 */ /* 0x080fe20000400000 */
[----:B--2---:R-:W-:-:S05]  /*13730*/  FMUL R8, R8, R2 ;  /* 0x0000000208087220 */ /* 0x004fca0000400000 */
[----:B------:R4:W-:Y:S01]  /*13740*/  @P3 STG.E desc[UR36][R6.64+0xe4], R8 ;  /* 0x0000e40806003986 */ /* 0x0009e2000c101924 */
[----:B------:R-:W-:Y:S01]  /*13750*/  ISETP.GT.AND P3, PT, R0, 0x41, P0 ;  /* 0x000000410000780c */ /* 0x000fe20000764270 */
[----:B---3--:R-:W-:-:S05]  /*13760*/  FMUL R9, R9, R2 ;  /* 0x0000000209097220 */ /* 0x008fca0000400000 */
[----:B------:R0:W-:Y:S01]  /*13770*/  @P4 STG.E desc[UR36][R4.64+0x100], R9 ;  /* 0x0001000904004986 */ /* 0x0001e2000c101924 */
[----:B------:R-:W-:Y:S01]  /*13780*/  ISETP.GT.AND P4, PT, R0, 0x48, P1 ;  /* 0x000000480000780c */ /* 0x000fe20000f84270 */
[----:B----4-:R-:W-:-:S05]  /*13790*/  FMUL R8, R10, R2 ;  /* 0x000000020a087220 */ /* 0x010fca0000400000 */
[----:B------:R1:W-:Y:S01]  /*137a0*/  @P5 STG.E desc[UR36][R4.64+0x104], R8 ;  /* 0x0001040804005986 */ /* 0x0003e2000c101924 */
[----:B0-----:R-:W-:Y:S01]  /*137b0*/  FMUL R9, R235, R2 ;  /* 0x00000002eb097220 */ /* 0x001fe20000400000 */
[----:B------:R-:W-:-:S04]  /*137c0*/  ISETP.GT.AND P5, PT, R0, 0x49, P1 ;  /* 0x000000490000780c */ /* 0x000fc80000fa4270 */
[----:B------:R0:W-:Y:S01]  /*137d0*/  @P2 STG.E desc[UR36][R6.64+0x100], R9 ;  /* 0x0001000906002986 */ /* 0x0001e2000c101924 */
[----:B-1----:R-:W-:Y:S01]  /*137e0*/  FMUL R8, R234, R2 ;  /* 0x00000002ea087220 */ /* 0x002fe20000400000 */
[----:B------:R-:W-:-:S04]  /*137f0*/  ISETP.GT.AND P2, PT, R0, 0x48, P0 ;  /* 0x000000480000780c */ /* 0x000fc80000744270 */
[----:B------:R-:W-:Y:S01]  /*13800*/  @P3 STG.E desc[UR36][R6.64+0x104], R8 ;  /* 0x0001040806003986 */ /* 0x000fe2000c101924 */
[----:B------:R-:W-:Y:S01]  /*13810*/  ISETP.GT.AND P3, PT, R0, 0x49, P0 ;  /* 0x000000490000780c */ /* 0x000fe20000764270 */
[----:B0-----:R-:W-:-:S05]  /*13820*/  FMUL R9, R233, R2 ;  /* 0x00000002e9097220 */ /* 0x001fca0000400000 */
[----:B------:R0:W-:Y:S01]  /*13830*/  @P4 STG.E desc[UR36][R4.64+0x120], R9 ;  /* 0x0001200904004986 */ /* 0x0001e2000c101924 */
[----:B------:R-:W-:-:S03]  /*13840*/  ISETP.GT.AND P4, PT, R0, 0x50, P1 ;  /* 0x000000500000780c */ /* 0x000fc60000f84270 */
[----:B------:R1:W-:Y:S01]  /*13850*/  @P5 STG.E desc[UR36][R4.64+0x124], R11 ;  /* 0x0001240b04005986 */ /* 0x0003e2000c101924 */
[----:B------:R-:W-:-:S03]  /*13860*/  ISETP.GT.AND P5, PT, R0, 0x51, P1 ;  /* 0x000000510000780c */ /* 0x000fc60000fa4270 */
[----:B------:R2:W-:Y:S01]  /*13870*/  @P2 STG.E desc[UR36][R6.64+0x120], R13 ;  /* 0x0001200d06002986 */ /* 0x0005e2000c101924 */
[----:B------:R-:W-:-:S03]  /*13880*/  ISETP.GT.AND P2, PT, R0, 0x50, P0 ;  /* 0x000000500000780c */ /* 0x000fc60000744270 */
[----:B------:R3:W-:Y:S01]  /*13890*/  @P3 STG.E desc[UR36][R6.64+0x124], R15 ;  /* 0x0001240f06003986 */ /* 0x0007e2000c101924 */
[----:B------:R-:W-:Y:S01]  /*138a0*/  ISETP.GT.AND P3, PT, R0, 0x51, P0 ;  /* 0x000000510000780c */ /* 0x000fe20000764270 */
[-C--:B0-----:R-:W-:Y:S02]  /*138b0*/  FMUL R9, R232, R2.reuse ;  /* 0x00000002e8097220 */ /* 0x081fe40000400000 */
[----:B------:R0:W-:Y:S01]  /*138c0*/  @P4 STG.E desc[UR36][R4.64+0x140], R19 ;  /* 0x0001401304004986 */ /* 0x0001e2000c101924 */
[----:B------:R-:W-:Y:S01]  /*138d0*/  ISETP.GT.AND P4, PT, R0, 0x58, P1 ;  /* 0x000000580000780c */ /* 0x000fe20000f84270 */
[-C--:B-1----:R-:W-:Y:S01]  /*138e0*/  FMUL R11, R231, R2.reuse ;  /* 0x00000002e70b7220 */ /* 0x082fe20000400000 */
[-C--:B--2---:R-:W-:Y:S01]  /*138f0*/  FMUL R13, R230, R2.reuse ;  /* 0x00000002e60d7220 */ /* 0x084fe20000400000 */
[----:B------:R1:W-:Y:S01]  /*13900*/  @P5 STG.E desc[UR36][R4.64+0x144], R9 ;  /* 0x0001440904005986 */ /* 0x0003e2000c101924 */
[----:B------:R-:W-:Y:S01]  /*13910*/  ISETP.GT.AND P5, PT, R0, 0x59, P1 ;  /* 0x000000590000780c */ /* 0x000fe20000fa4270 */
[----:B---3--:R-:W-:-:S02]  /*13920*/  FMUL R15, R229, R2 ;  /* 0x00000002e50f7220 */ /* 0x008fc40000400000 */
        /* <DEDUP_REMOVED lines=231> */
[C---:B------:R-:W-:Y:S01]  /*147a0*/  ISETP.GT.AND P3, PT, R0.reuse, 0xf1, P0 ;  /* 0x000000f10000780c */ /* 0x040fe20000764270 */
[-C--:B0-----:R-:W-:Y:S02]  /*147b0*/  FMUL R9, R23, R2.reuse ;  /* 0x0000000217097220 */ /* 0x081fe40000400000 */
[----:B------:R0:W-:Y:S01]  /*147c0*/  @P4 STG.E desc[UR36][R4.64+0x3c0], R19 ;  /* 0x0003c01304004986 */ /* 0x0001e2000c101924 */
[----:B------:R-:W-:Y:S01]  /*147d0*/  ISETP.GT.AND P4, PT, R0, 0xf8, P1 ;  /* 0x000000f80000780c */ /* 0x000fe20000f84270 */
[-C--:B-1----:R-:W-:Y:S01]  /*147e0*/  FMUL R11, R22, R2.reuse ;  /* 0x00000002160b7220 */ /* 0x082fe20000400000 */
[----:B------:R-:W-:Y:S01]  /*147f0*/  ISETP.GT.AND P1, PT, R0, 0xf9, P1 ;  /* 0x000000f90000780c */ /* 0x000fe20000f24270 */
[-C--:B--2---:R-:W-:Y:S01]  /*14800*/  FMUL R13, R21, R2.reuse ;  /* 0x00000002150d7220 */ /* 0x084fe20000400000 */
[----:B------:R-:W-:Y:S01]  /*14810*/  USHF.L.U32 UR12, UR8, 0x9, URZ ;  /* 0x00000009080c7899 */ /* 0x000fe2000800063f */
[----:B------:R1:W-:Y:S01]  /*14820*/  @P5 STG.E desc[UR36][R4.64+0x3c4], R9 ;  /* 0x0003c40904005986 */ /* 0x0003e2000c101924 */
[----:B------:R-:W-:Y:S01]  /*14830*/  USHF.L.U64.HI UR11, UR8, 0x9, UR9 ;  /* 0x00000009080b7899 */ /* 0x000fe20008010209 */
[----:B---3--:R-:W-:-:S02]  /*14840*/  FMUL R15, R20, R2 ;  /* 0x00000002140f7220 */ /* 0x008fc40000400000 */
[----:B------:R2:W-:Y:S01]  /*14850*/  @P2 STG.E desc[UR36][R6.64+0x3c0], R11 ;  /* 0x0003c00b06002986 */ /* 0x0005e2000c101924 */
[----:B0-----:R-:W-:-:S03]  /*14860*/  FMUL R19, R18, R2 ;  /* 0x0000000212137220 */ /* 0x001fc60000400000 */
[----:B------:R0:W-:Y:S01]  /*14870*/  @P3 STG.E desc[UR36][R6.64+0x3c4], R13 ;  /* 0x0003c40d06003986 */ /* 0x0001e2000c101924 */
[C---:B------:R-:W-:Y:S02]  /*14880*/  ISETP.GT.AND P3, PT, R0.reuse, 0xf8, P0 ;  /* 0x000000f80000780c */ /* 0x040fe40000764270 */
[----:B-1----:R-:W-:Y:S01]  /*14890*/  MOV R9, UR12 ;  /* 0x0000000c00097c02 */ /* 0x002fe20008000f00 */
[----:B------:R-:W-:Y:S01]  /*148a0*/  @P4 STG.E desc[UR36][R4.64+0x3e0], R15 ;  /* 0x0003e00f04004986 */ /* 0x000fe2000c101924 */
[----:B------:R-:W-:Y:S01]  /*148b0*/  ISETP.GT.AND P2, PT, R0, 0xf9, P0 ;  /* 0x000000f90000780c */ /* 0x000fe20000744270 */
[----:B--2---:R-:W-:Y:S02]  /*148c0*/  IMAD.U32 R11, RZ, RZ, UR11 ;  /* 0x0000000bff0b7e24 */ /* 0x004fe4000f8e00ff */
[----:B------:R1:W-:Y:S01]  /*148d0*/  @P1 STG.E desc[UR36][R4.64+0x3e4], R19 ;  /* 0x0003e41304001986 */ /* 0x0003e2000c101924 */
[----:B------:R-:W-:Y:S02]  /*148e0*/  IADD3 R8, P4, P5, R4, UR5, R9 ;  /* 0x0000000504087c10 */ /* 0x000fe4000fd9e009 */
[----:B------:R-:W-:-:S02]  /*148f0*/  ISETP.GT.AND P1, PT, R3, 0x80, PT ;  /* 0x000000800300780c */ /* 0x000fc40003f24270 */
[----:B------:R-:W-:Y:S01]  /*14900*/  ISETP.GT.AND P0, PT, R3, 0x88, PT ;  /* 0x000000880300780c */ /* 0x000fe20003f04270 */
[-C--:B------:R-:W-:Y:S01]  /*14910*/  FMUL R3, R14, R2.reuse ;  /* 0x000000020e037220 */ /* 0x080fe20000400000 */
[C---:B------:R-:W-:Y:S02]  /*14920*/  IADD3.X R9, R5.reuse, UR4, R11, P4, P5 ;  /* 0x0000000405097c10 */ /* 0x040fe4000a7ea40b */
[----:B------:R-:W-:Y:S01]  /*14930*/  ISETP.GT.AND P4, PT, R0, RZ, P1 ;  /* 0x000000ff0000720c */ /* 0x000fe20000f84270 */
[-C--:B0-----:R-:W-:Y:S01]  /*14940*/  FMUL R13, R12, R2.reuse ;  /* 0x000000020c0d7220 */ /* 0x081fe20000400000 */
[----:B------:R0:W-:Y:S01]  /*14950*/  @P3 STG.E desc[UR36][R6.64+0x3e0], R3 ;  /* 0x0003e00306003986 */ /* 0x0001e2000c101924 */
[----:B-1----:R-:W-:Y:S01]  /*14960*/  IADD3 R4, P3, R4, UR12, RZ ;  /* 0x0000000c04047c10 */ /* 0x002fe2000ff7e0ff */
[----:B------:R-:W-:Y:S01]  /*14970*/  FMUL R15, R24, R2 ;  /* 0x00000002180f7220 */ /* 0x000fe20000400000 */
[----:B------:R-:W-:Y:S01]  /*14980*/  ISETP.GT.AND P5, PT, R0, 0x1, P1 ;  /* 0x000000010000780c */ /* 0x000fe20000fa4270 */
[----:B------:R1:W-:Y:S01]  /*14990*/  @P2 STG.E desc[UR36][R6.64+0x3e4], R13 ;  /* 0x0003e40d06002986 */ /* 0x0003e2000c101924 */
[----:B------:R-:W-:-:S02]  /*149a0*/  IADD3.X R5, R5, UR11, RZ, P3, !PT ;  /* 0x0000000b05057c10 */ /* 0x000fc40009ffe4ff */
[----:B------:R-:W-:Y:S02]  /*149b0*/  ISETP.GT.AND P2, PT, R0, RZ, P0 ;  /* 0x000000ff0000720c */ /* 0x000fe40000744270 */
[----:B------:R-:W-:Y:S02]  /*149c0*/  IADD3 R10, P3, R4, UR5, RZ ;  /* 0x00000005040a7c10 */ /* 0x000fe4000ff7e0ff */
[----:B------:R-:W-:Y:S01]  /*149d0*/  @P4 STG.E desc[UR36][R4.64], R15 ;  /* 0x0000000f04004986 */ /* 0x000fe2000c101924 */
[C---:B------:R-:W-:Y:S02]  /*149e0*/  ISETP.GT.AND P4, PT, R0.reuse, 0x1, P0 ;  /* 0x000000010000780c */ /* 0x040fe40000784270 */
[----:B------:R-:W-:Y:S01]  /*149f0*/  IADD3.X R11, R5, UR4, RZ, P3, !PT ;  /* 0x00000004050b7c10 */ /* 0x000fe20009ffe4ff */
[-C--:B------:R-:W-:Y:S01]  /*14a00*/  FMUL R25, R25, R2.reuse ;  /* 0x0000000219197220 */ /* 0x080fe20000400000 */
[----:B------:R-:W-:Y:S01]  /*14a10*/  ISETP.GT.AND P3, PT, R0, 0x8, P1 ;  /* 0x000000080000780c */ /* 0x000fe20000f64270 */
[-C--:B0-----:R-:W-:Y:S01]  /*14a20*/  FMUL R3, R26, R2.reuse ;  /* 0x000000021a037220 */ /* 0x081fe20000400000 */
[----:B------:R-:W-:-:S02]  /*14a30*/  FMUL R27, R27, R2 ;  /* 0x000000021b1b7220 */ /* 0x000fc40000400000 */
[----:B------:R-:W-:Y:S01]  /*14a40*/  @P5 STG.E desc[UR36][R4.64+0x4], R25 ;  /* 0x0000041904005986 */ /* 0x000fe2000c101924 */
[----:B------:R-:W-:Y:S01]  /*14a50*/  ISETP.GT.AND P5, PT, R0, 0x9, P1 ;  /* 0x000000090000780c */ /* 0x000fe20000fa4270 */
[----:B-1----:R-:W-:Y:S02]  /*14a60*/  FMUL R13, R28, R2 ;  /* 0x000000021c0d7220 */ /* 0x002fe40000400000 */
[----:B------:R0:W-:Y:S01]  /*14a70*/  @P2 STG.E desc[UR36][R10.64], R3 ;  /* 0x000000030a002986 */ /* 0x0001e2000c101924 */
[----:B------:R-:W-:-:S03]  /*14a80*/  ISETP.GT.AND P2, PT, R0, 0x8, P0 ;  /* 0x000000080000780c */ /* 0x000fc60000744270 */
[----:B------:R1:W-:Y:S01]  /*14a90*/  @P4 STG.E desc[UR36][R10.64+0x4], R27 ;  /* 0x0000041b0a004986 */ /* 0x0003e2000c101924 */
[----:B------:R-:W-:Y:S01]  /*14aa0*/  IADD3 R6, P4, R4, UR5, RZ ;  /* 0x0000000504067c10 */ /* 0x000fe2000ff9e0ff */
[-C--:B------:R-:W-:Y:S02]  /*14ab0*/  FMUL R29, R29, R2.reuse ;  /* 0x000000021d1d7220 */ /* 0x080fe40000400000 */
[----:B------:R2:W-:Y:S01]  /*14ac0*/  @P3 STG.E desc[UR36][R4.64+0x20], R13 ;  /* 0x0000200d04003986 */ /* 0x0005e2000c101924 */
[----:B------:R-:W-:Y:S02]  /*14ad0*/  ISETP.GT.AND P3, PT, R0, 0x9, P0 ;  /* 0x000000090000780c */ /* 0x000fe40000764270 */
[----:B------:R-:W-:Y:S01]  /*14ae0*/  IADD3.X R7, R5, UR4, RZ, P4, !PT ;  /* 0x0000000405077c10 */ /* 0x000fe2000a7fe4ff */
[-C--:B0-----:R-:W-:Y:S01]  /*14af0*/  FMUL R3, R30, R2.reuse ;  /* 0x000000021e037220 */ /* 0x081fe20000400000 */
[----:B------:R-:W-:Y:S01]  /*14b00*/  @P5 STG.E desc[UR36][R4.64+0x24], R29 ;  /* 0x0000241d04005986 */ /* 0x000fe2000c101924 */
[----:B------:R-:W-:-:S03]  /*14b10*/  FMUL R31, R31, R2 ;  /* 0x000000021f1f7220 */ /* 0x000fc60000400000 */
[----:B------:R0:W-:Y:S01]  /*14b20*/  @P2 STG.E desc[UR36][R6.64+0x20], R3 ;  /* 0x0000200306002986 */ /* 0x0001e2000c101924 */
[C---:B------:R-:W-:Y:S02]  /*14b30*/  ISETP.GT.AND P2, PT, R0.reuse, 0x10, P0 ;  /* 0x000000100000780c */ /* 0x040fe40000744270 */
[C---:B------:R-:W-:Y:S02]  /*14b40*/  ISETP.GT.AND P5, PT, R0.reuse, 0x10, P1 ;  /* 0x000000100000780c */ /* 0x040fe40000fa4270 */
[C---:B------:R-:W-:Y:S01]  /*14b50*/  ISETP.GT.AND P4, PT, R0.reuse, 0x11, P1 ;  /* 0x000000110000780c */ /* 0x040fe20000f84270 */
[----:B------:R-:W-:Y:S01]  /*14b60*/  @P3 STG.E desc[UR36][R8.64+0x24], R31 ;  /* 0x0000241f08003986 */ /* 0x000fe2000c101924 */
[----:B------:R-:W-:Y:S01]  /*14b70*/  ISETP.GT.AND P3, PT, R0, 0x11, P0 ;  /* 0x000000110000780c */ /* 0x000fe20000764270 */
[-C--:B-1----:R-:W-:Y:S01]  /*14b80*/  FMUL R11, R32, R2.reuse ;  /* 0x00000002200b7220 */ /* 0x082fe20000400000 */
[-C--:B------:R-:W-:Y:S01]  /*14b90*/  FMUL R33, R33, R2.reuse ;  /* 0x0000000221217220 */ /* 0x080fe20000400000 */
[----:B--2---:R-:W-:-:S04]  /*14ba0*/  FMUL R13, R34, R2 ;  /* 0x00000002220d7220 */ /* 0x004fc80000400000 */
[----:B0-----:R-:W-:Y:S01]  /*14bb0*/  @P2 MOV R6, R8 ;  /* 0x0000000800062202 */ /* 0x001fe20000000f00 */
[----:B------:R-:W-:Y:S01]  /*14bc0*/  @P2 IMAD.MOV.U32 R7, RZ, RZ, R9 ;  /* 0x000000ffff072224 */ /* 0x000fe200078e0009 */
[----:B------:R-:W-:Y:S01]  /*14bd0*/  @P5 STG.E desc[UR36][R4.64+0x40], R11 ;  /* 0x0000400b04005986 */ /* 0x000fe2000c101924 */
[----:B------:R-:W-:-:S03]  /*14be0*/  FMUL R35, R35, R2 ;  /* 0x0000000223237220 */ /* 0x000fc60000400000 */
[----:B------:R-:W-:Y:S04]  /*14bf0*/  @P4 STG.E desc[UR36][R4.64+0x44], R33 ;  /* 0x0000442104004986 */ /* 0x000fe8000c101924 */
[----:B------:R0:W-:Y:S01]  /*14c00*/  @P2 STG.E desc[UR36][R6.64+0x40], R13 ;  /* 0x0000400d06002986 */ /* 0x0001e2000c101924 */
[C---:B------:R-:W-:Y:S02]  /*14c10*/  ISETP.GT.AND P2, PT, R0.reuse, 0x18, P0 ;  /* 0x000000180000780c */ /* 0x040fe40000744270 */
[C---:B------:R-:W-:Y:S02]  /*14c20*/  ISETP.GT.AND P4, PT, R0.reuse, 0x18, P1 ;  /* 0x000000180000780c */ /* 0x040fe40000f84270 */
[----:B------:R-:W-:Y:S02]  /*14c30*/  ISETP.GT.AND P5, PT, R0, 0x19, P1 ;  /* 0x000000190000780c */ /* 0x000fe40000fa4270 */
[----:B0-----:R-:W-:Y:S01]  /*14c40*/  @P3 MOV R6, R8 ;  /* 0x0000000800063202 */ /* 0x001fe20000000f00 */
[----:B------:R-:W-:-:S05]  /*14c50*/  @P3 IMAD.MOV.U32 R7, RZ, RZ, R9 ;  /* 0x000000ffff073224 */ /* 0x000fca00078e0009 */
[----:B------:R0:W-:Y:S01]  /*14c60*/  @P3 STG.E desc[UR36][R6.64+0x44], R35 ;  /* 0x0000442306003986 */ /* 0x0001e2000c101924 */
[----:B------:R-:W-:Y:S01]  /*14c70*/  ISETP.GT.AND P3, PT, R0, 0x19, P0 ;  /* 0x000000190000780c */ /* 0x000fe20000764270 */
[-C--:B------:R-:W-:Y:S01]  /*14c80*/  FMUL R3, R36, R2.reuse ;  /* 0x0000000224037220 */ /* 0x080fe20000400000 */
[-C--:B------:R-:W-:Y:S01]  /*14c90*/  FMUL R37, R37, R2.reuse ;  /* 0x0000000225257220 */ /* 0x080fe20000400000 */
[-C--:B------:R-:W-:Y:S01]  /*14ca0*/  FMUL R11, R38, R2.reuse ;  /* 0x00000002260b7220 */ /* 0x080fe20000400000 */
[----:B------:R-:W-:Y:S02]  /*14cb0*/  FMUL R39, R39, R2 ;  /* 0x0000000227277220 */ /* 0x000fe40000400000 */
[----:B------:R-:W-:Y:S01]  /*14cc0*/  @P4 STG.E desc[UR36][R4.64+0x60], R3 ;  /* 0x0000600304004986 */ /* 0x000fe2000c101924 */
[----:B0-----:R-:W-:Y:S01]  /*14cd0*/  @P2 MOV R6, R8 ;  /* 0x0000000800062202 */ /* 0x001fe20000000f00 */
[----:B------:R-:W-:Y:S02]  /*14ce0*/  @P2 IMAD.MOV.U32 R7, RZ, RZ, R9 ;  /* 0x000000ffff072224 */ /* 0x000fe400078e0009 */
[----:B------:R-:W-:Y:S04]  /*14cf0*/  @P5 STG.E desc[UR36][R4.64+0x64], R37 ;  /* 0x0000642504005986 */ /* 0x000fe8000c101924 */
[----:B------:R0:W-:Y:S01]  /*14d00*/  @P2 STG.E desc[UR36][R6.64+0x60], R11 ;  /* 0x0000600b06002986 */ /* 0x0001e2000c101924 */
[----:B------:R-:W-:-:S02]  /*14d10*/  ISETP.GT.AND P2, PT, R0, 0x20, P0 ;  /* 0x000000200000780c */ /* 0x000fc40000744270 */
        /* <DEDUP_REMOVED lines=251> */
[----:B0-----:R-:W-:Y:S02]  /*15cd0*/  @P2 MOV R6, R8 ;  /* 0x0000000800062202 */ /* 0x001fe40000000f00 */
[----:B------:R-:W-:Y:S01]  /*15ce0*/  @P2 MOV R7, R9 ;  /* 0x0000000900072202 */ /* 0x000fe20000000f00 */
[----:B------:R-:W-:Y:S04]  /*15cf0*/  @P5 STG.E desc[UR36][R4.64+0x264], R101 ;  /* 0x0002646504005986 */ /* 0x000fe8000c101924 */
[----:B------:R0:W-:Y:S01]  /*15d00*/  @P2 STG.E desc[UR36][R6.64+0x260], R3 ;  /* 0x0002600306002986 */ /* 0x0001e2000c101924 */
[----:B------:R-:W-:-:S02]  /*15d10*/  ISETP.GT.AND P2, PT, R0, 0xa0, P0 ;  /* 0x000000a00000780c */ /* 0x000fc40000744270 */
[C---:B------:R-:W-:Y:S02]  /*15d20*/  ISETP.GT.AND P4, PT, R0.reuse, 0xa0, P1 ;  /* 0x000000a00000780c */ /* 0x040fe40000f84270 */
[----:B------:R-:W-:Y:S01]  /*15d30*/  ISETP.GT.AND P5, PT, R0, 0xa1, P1 ;  /* 0x000000a10000780c */ /* 0x000fe20000fa4270 */
[----:B0-----:R-:W-:Y:S01]  /*15d40*/  @P3 IMAD.MOV.U32 R6, RZ, RZ, R8 ;  /* 0x000000ffff063224 */ /* 0x001fe200078e0008 */
[----:B------:R-:W-:-:S05]  /*15d50*/  @P3 MOV R7, R9 ;  /* 0x0000000900073202 */ /* 0x000fca0000000f00 */
        /* <DEDUP_REMOVED lines=14> */
[----:B0-----:R-:W-:Y:S02]  /*15e40*/  @P3 MOV R6, R8 ;  /* 0x0000000800063202 */ /* 0x001fe40000000f00 */
        /* <DEDUP_REMOVED lines=8> */
[----:B0-----:R-:W-:Y:S01]  /*15ed0*/  @P2 IMAD.MOV.U32 R6, RZ, RZ, R8 ;  /* 0x000000ffff062224 */ /* 0x001fe200078e0008 */
[----:B------:R-:W-:Y:S02]  /*15ee0*/  @P2 MOV R7, R9 ;  /* 0x0000000900072202 */ /* 0x000fe40000000f00 */
        /* <DEDUP_REMOVED lines=80> */
[----:B------:R-:W-:Y:S01]  /*163f0*/  @P5 STG.E desc[UR36][R4.64+0x344], R129 ;  /* 0x0003448104005986 */ /* 0x000fe2000c101924 */
[----:B------:R-:W-:-:S03]  /*16400*/  ISETP.GT.AND P5, PT, R0, 0xd8, P0 ;  /* 0x000000d80000780c */ /* 0x000fc600007a4270 */
[----:B------:R0:W-:Y:S01]  /*16410*/  @P2 STG.E desc[UR36][R6.64+0x340], R13 ;  /* 0x0003400d06002986 */ /* 0x0001e2000c101924 */
        /* <DEDUP_REMOVED lines=40> */
[----:B------:R-:W-:-:S03]  /*166a0*/  FMUL R3, R142, R2 ;  /* 0x000000028e037220 */ /* 0x000fc60000400000 */
[----:B------:R-:W-:Y:S01]  /*166b0*/  @P4 STG.E desc[UR36][R4.64+0x3a0], R11 ;  /* 0x0003a00b04004986 */ /* 0x000fe2000c101924 */
[----:B------:R-:W-:Y:S02]  /*166c0*/  ISETP.GT.AND P4, PT, R0, 0xf0, P1 ;  /* 0x000000f00000780c */ /* 0x000fe40000f84270 */
[----:B0-----:R-:W-:Y:S01]  /*166d0*/  @P5 MOV R6, R8 ;  /* 0x0000000800065202 */ /* 0x001fe20000000f00 */
[----:B------:R-:W-:Y:S01]  /*166e0*/  @P5 IMAD.MOV.U32 R7, RZ, RZ, R9 ;  /* 0x000000ffff075224 */ /* 0x000fe200078e0009 */
[----:B------:R-:W-:Y:S01]  /*166f0*/  @P2 STG.E desc[UR36][R4.64+0x3a4], R141 ;  /* 0x0003a48d04002986 */ /* 0x000fe2000c101924 */
[----:B------:R-:W-:-:S03]  /*16700*/  FMUL R143, R143, R2 ;  /* 0x000000028f8f7220 */ /* 0x000fc60000400000 */
[----:B------:R0:W-:Y:S01]  /*16710*/  @P5 STG.E desc[UR36][R6.64+0x3a0], R3 ;  /* 0x0003a00306005986 */ /* 0x0001e2000c101924 */
[----:B------:R-:W-:Y:S01]  /*16720*/  ISETP.GT.AND P2, PT, R0, 0xf1, P1 ;  /* 0x000000f10000780c */ /* 0x000fe20000f44270 */
[----:B------:R-:W-:Y:S01]  /*16730*/  FMUL R13, R144, R2 ;  /* 0x00000002900d7220 */ /* 0x000fe20000400000 */
[----:B0-----:R-:W-:Y:S02]  /*16740*/  @P3 MOV R6, R8 ;  /* 0x0000000800063202 */ /* 0x001fe40000000f00 */
[----:B------:R-:W-:-:S05]  /*16750*/  @P3 MOV R7, R9 ;  /* 0x0000000900073202 */ /* 0x000fca0000000f00 */
[----:B------:R0:W-:Y:S01]  /*16760*/  @P3 STG.E desc[UR36][R6.64+0x3a4], R143 ;  /* 0x0003a48f06003986 */ /* 0x0001e2000c101924 */
[C---:B------:R-:W-:Y:S01]  /*16770*/  ISETP.GT.AND P3, PT, R0.reuse, 0xf0, P0 ;  /* 0x000000f00000780c */ /* 0x040fe20000764270 */
[----:B------:R-:W-:Y:S02]  /*16780*/  FMUL R145, R145, R2 ;  /* 0x0000000291917220 */ /* 0x000fe40000400000 */
[----:B------:R1:W-:Y:S01]  /*16790*/  @P4 STG.E desc[UR36][R4.64+0x3c0], R13 ;  /* 0x0003c00d04004986 */ /* 0x0003e2000c101924 */
[----:B------:R-:W-:-:S03]  /*167a0*/  ISETP.GT.AND P4, PT, R0, 0xf1, P0 ;  /* 0x000000f10000780c */ /* 0x000fc60000784270 */
[----:B------:R-:W-:Y:S01]  /*167b0*/  @P2 STG.E desc[UR36][R4.64+0x3c4], R145 ;  /* 0x0003c49104002986 */ /* 0x000fe2000c101924 */
[----:B------:R-:W-:Y:S01]  /*167c0*/  ISETP.GT.AND P2, PT, R0, 0xf8, P1 ;  /* 0x000000f80000780c */ /* 0x000fe20000f44270 */
[-C--:B------:R-:W-:Y:S01]  /*167d0*/  FMUL R3, R146, R2.reuse ;  /* 0x0000000292037220 */ /* 0x080fe20000400000 */
[C---:B------:R-:W-:Y:S02]  /*167e0*/  ISETP.GT.AND P1, PT, R0.reuse, 0xf9, P1 ;  /* 0x000000f90000780c */ /* 0x040fe40000f24270 */
[C---:B------:R-:W-:Y:S01]  /*167f0*/  ISETP.GT.AND P5, PT, R0.reuse, 0xf8, P0 ;  /* 0x000000f80000780c */ /* 0x040fe200007a4270 */
[----:B0-----:R-:W-:Y:S01]  /*16800*/  @P3 IMAD.MOV.U32 R6, RZ, RZ, R8 ;  /* 0x000000ffff063224 */ /* 0x001fe200078e0008 */
[----:B------:R-:W-:Y:S01]  /*16810*/  @P3 MOV R7, R9 ;  /* 0x0000000900073202 */ /* 0x000fe20000000f00 */
[-C--:B------:R-:W-:Y:S01]  /*16820*/  FMUL R147, R147, R2.reuse ;  /* 0x0000000293937220 */ /* 0x080fe20000400000 */
[----:B------:R-:W-:Y:S01]  /*16830*/  ISETP.GT.AND P0, PT, R0, 0xf9, P0 ;  /* 0x000000f90000780c */ /* 0x000fe20000704270 */
[----:B------:R-:W-:-:S02]  /*16840*/  FMUL R11, R148, R2 ;  /* 0x00000002940b7220 */ /* 0x000fc40000400000 */
[----:B------:R0:W-:Y:S01]  /*16850*/  @P3 STG.E desc[UR36][R6.64+0x3c0], R3 ;  /* 0x0003c00306003986 */ /* 0x0001e2000c101924 */
[-C--:B------:R-:W-:Y:S01]  /*16860*/  FMUL R149, R149, R2.reuse ;  /* 0x0000000295957220 */ /* 0x080fe20000400000 */
[-C--:B-1----:R-:W-:Y:S01]  /*16870*/  FMUL R13, R150, R2.reuse ;  /* 0x00000002960d7220 */ /* 0x082fe20000400000 */
[----:B------:R-:W-:Y:S01]  /*16880*/  FMUL R151, R151, R2 ;  /* 0x0000000297977220 */ /* 0x000fe20000400000 */
[----:B0-----:R-:W-:Y:S01]  /*16890*/  @P4 MOV R6, R8 ;  /* 0x0000000800064202 */ /* 0x001fe20000000f00 */
[----:B------:R-:W-:-:S05]  /*168a0*/  @P4 IMAD.MOV.U32 R7, RZ, RZ, R9 ;  /* 0x000000ffff074224 */ /* 0x000fca00078e0009 */
[----:B------:R-:W-:Y:S04]  /*168b0*/  @P4 STG.E desc[UR36][R6.64+0x3c4], R147 ;  /* 0x0003c49306004986 */ /* 0x000fe8000c101924 */
[----:B------:R-:W-:Y:S04]  /*168c0*/  @P2 STG.E desc[UR36][R4.64+0x3e0], R11 ;  /* 0x0003e00b04002986 */ /* 0x000fe8000c101924 */
[----:B------:R0:W-:Y:S02]  /*168d0*/  @P1 STG.E desc[UR36][R4.64+0x3e4], R149 ;  /* 0x0003e49504001986 */ /* 0x0001e4000c101924 */
[----:B0-----:R-:W-:-:S02]  /*168e0*/  @P5 MOV R4, R8 ;  /* 0x0000000800045202 */ /* 0x001fc40000000f00 */
[----:B------:R-:W-:-:S05]  /*168f0*/  @P5 MOV R5, R9 ;  /* 0x0000000900055202 */ /* 0x000fca0000000f00 */
[----:B------:R0:W-:Y:S04]  /*16900*/  @P5 STG.E desc[UR36][R4.64+0x3e0], R13 ;  /* 0x0003e00d04005986 */ /* 0x0001e8000c101924 */
[----:B------:R0:W-:Y:S02]  /*16910*/  @P0 STG.E desc[UR36][R8.64+0x3e4], R151 ;  /* 0x0003e49708000986 */ /* 0x0001e4000c101924 */
.L_x_542:
[----:B------:R-:W-:Y:S05]  /*16920*/  BSYNC B0 ;  /* 0x0000000000007941 */ /* 0x000fea0003800000 */
.L_x_34:
[----:B0-----:R-:W5:Y:S04]  /*16930*/  LDL.LU R5, [R1+0x200] ;  /* 0x0002000001057983 */ /* 0x001f680000300800 */
[----:B------:R-:W5:Y:S01]  /*16940*/  LDL.LU R4, [R1+0x204] ;  /* 0x0002040001047983 */ /* 0x000f620000300800 */
[----:B------:R-:W-:Y:S01]  /*16950*/  ULDC UR4, c[0x0][0xc] ;  /* 0x0000030000047ab9 */ /* 0x000fe20000000800 */
[----:B------:R-:W-:Y:S01]  /*16960*/  ULDC UR5, c[0x0][0x10] ;  /* 0x0000040000057ab9 */ /* 0x000fe20000000800 */
[----:B------:R-:W5:Y:S01]  /*16970*/  LDC R3, c[0x0][0x14] ;  /* 0x00000500ff037b82 */ /* 0x000f620000000800 */
[----:B------:R-:W-:Y:S01]  /*16980*/  UIMAD.WIDE.U32 UR4, UR4, UR5, URZ ;  /* 0x00000005040472a5 */ /* 0x000fe2000f8e003f */
[----:B------:R-:W-:Y:S01]  /*16990*/  PRMT R0, RZ, 0x7610, R0 ;  /* 0x00007610ff007816 */ /* 0x000fe20000000000 */
[----:B------:R-:W-:Y:S01]  /*169a0*/  UMOV UR42, 0xffffffff ;  /* 0xffffffff002a7882 */ /* 0x000fe20000000000 */
[----:B------:R-:W-:-:S03]  /*169b0*/  UMOV UR43, 0xffffffff ;  /* 0xffffffff002b7882 */ /* 0x000fc60000000000 */
[----:B-----5:R-:W-:-:S04]  /*169c0*/  IMAD.WIDE.U32 R4, R3, UR4, R4 ;  /* 0x0000000403047c25 */ /* 0x020fc8000f8e0004 */
[----:B------:R-:W-:Y:S01]  /*169d0*/  IMAD R3, R3, UR5, RZ ;  /* 0x0000000503037c24 */ /* 0x000fe2000f8e02ff */
[----:B-1----:R-:W-:Y:S01]  /*169e0*/  MOV R7, R4 ;  /* 0x0000000400077202 */ /* 0x002fe20000000f00 */
[----:B------:R-:W-:Y:S02]  /*169f0*/  ULDC.64 UR4, c[0x0][0x650] ;  /* 0x0001940000047ab9 */ /* 0x000fe40000000a00 */
[----:B------:R-:W-:Y:S01]  /*16a00*/  IMAD.IADD R6, R5, 0x1, R3 ;  /* 0x0000000105067824 */ /* 0x000fe200078e0203 */
[----:B------:R-:W-:-:S04]  /*16a10*/  ISETP.GE.U32.AND P0, PT, R4, UR4, PT ;  /* 0x0000000404007c0c */ /* 0x000fc8000bf06070 */
[----:B------:R0:W-:Y:S01]  /*16a20*/  STL [R1+0x200], R6 ;  /* 0x0002000601007387 */ /* 0x0001e20000100800 */
[----:B------:R-:W-:-:S03]  /*16a30*/  ISETP.GE.U32.AND.EX P0, PT, R6, UR5, PT, P0 ;  /* 0x0000000506007c0c */ /* 0x000fc6000bf06100 */
[----:B------:R0:W-:Y:S10]  /*16a40*/  STL [R1+0x204], R7 ;  /* 0x0002040701007387 */ /* 0x0001f40000100800 */
[----:B0-----:R-:W-:Y:S05]  /*16a50*/  @P0 BRA `(.L_x_543) ;  /* 0x0000000400880947 */ /* 0x001fea0003800000 */
[----:B------:R-:W0:Y:S01]  /*16a60*/  S2UR UR6, SR_CTAID.X ;  /* 0x00000000000679c3 */ /* 0x000e220000002500 */
[----:B------:R-:W-:Y:S01]  /*16a70*/  ULDC.64 UR12, c[0x0][0x628] ;  /* 0x00018a00000c7ab9 */ /* 0x000fe20000000a00 */
[----:B------:R-:W-:Y:S01]  /*16a80*/  ULDC UR4, c[0x0][0x150] ;  /* 0x0000540000047ab9 */ /* 0x000fe20000000800 */
[----:B------:R-:W-:Y:S01]  /*16a90*/  ISETP.NE.U32.AND P0, PT, RZ, UR12, PT ;  /* 0x0000000cff007c0c */ /* 0x000fe2000bf05070 */
[----:B------:R-:W-:Y:S01]  /*16aa0*/  ULDC UR15, c[0x0][0x630] ;  /* 0x00018c00000f7ab9 */ /* 0x000fe20000000800 */
[C---:B------:R-:W-:Y:S01]  /*16ab0*/  R2UR UR16, R7.reuse ;  /* 0x00000000071072ca */ /* 0x040fe200000e0000 */
[----:B------:R-:W-:Y:S01]  /*16ac0*/  ULDC UR19, c[0x0][0x154] ;  /* 0x0000550000137ab9 */ /* 0x000fe20000000800 */
[----:B------:R-:W-:Y:S01]  /*16ad0*/  ISETP.NE.AND.EX P0, PT, RZ, UR13, PT, P0 ;  /* 0x0000000dff007c0c */ /* 0x000fe2000bf05300 */
[----:B------:R-:W1:Y:S01]  /*16ae0*/  S2UR UR18, SR_CTAID.Y ;  /* 0x00000000001279c3 */ /* 0x000e620000002600 */
[----:B------:R-:W-:Y:S02]  /*16af0*/  R2UR UR17, R6 ;  /* 0x00000000061172ca */ /* 0x000fe400000e0000 */
[----:B------:R-:W-:-:S02]  /*16b00*/  R2UR UR10, R7 ;  /* 0x00000000070a72ca */ /* 0x000fc400000e0000 */
[----:B------:R-:W-:Y:S02]  /*16b10*/  R2UR UR11, R6 ;  /* 0x00000000060b72ca */ /* 0x000fe400000e0000 */
[----:B0-----:R-:W-:-:S05]  /*16b20*/  I2FP.F32.U32 R0, UR6 ;  /* 0x0000000600007c45 */ /* 0x001fca0008201000 */
[----:B------:R-:W-:-:S04]  /*16b30*/  FMUL R0, R0, UR4 ;  /* 0x0000000400007c20 */ /* 0x000fc80008400000 */
[----:B------:R0:W0:Y:S01]  /*16b40*/  F2I.U32.TRUNC.NTZ R3, R0 ;  /* 0x0000000000037305 */ /* 0x000022000020f000 */
[----:B-1----:R-:W-:Y:S05]  /*16b50*/  @!P0 BRA `(.L_x_544) ;  /* 0x0000000000308947 */ /* 0x002fea0003800000 */
        /* <DEDUP_REMOVED lines=12> */
.L_x_544:
[----:B------:R-:W-:Y:S01]  /*16c20*/  USHF.R.U64 UR43, UR10, UR15, UR11 ;  /* 0x0000000f0a2b7299 */ /* 0x000fe2000800120b */
[----:B0-----:R-:W-:Y:S01]  /*16c30*/  I2FP.F32.U32 R0, UR18 ;  /* 0x0000001200007c45 */ /* 0x001fe20008201000 */
[----:B------:R-:W-:Y:S02]  /*16c40*/  USHF.R.U32.HI UR4, URZ, UR15, UR11 ;  /* 0x0000000f3f047299 */ /* 0x000fe4000801160b */
[----:B------:R-:W-:Y:S02]  /*16c50*/  UIADD3 UR10, UP0, URZ, -UR43, URZ ;  /* 0x8000002b3f0a7290 */ /* 0x000fe4000ff1e03f */
[----:B------:R-:W-:Y:S01]  /*16c60*/  FMUL R0, R0, UR19 ;  /* 0x0000001300007c20 */ /* 0x000fe20008400000 */
[----:B------:R-:W-:Y:S01]  /*16c70*/  ULDC.64 UR12, c[0x0][0x620] ;  /* 0x00018800000c7ab9 */ /* 0x000fe20000000a00 */
[----:B------:R-:W-:Y:S01]  /*16c80*/  UIADD3.X UR4, URZ, ~UR4, URZ, UP0, !UPT ;  /* 0x800000043f047290 */ /* 0x000fe200087fe43f */
[----:B------:R-:W-:Y:S01]  /*16c90*/  UMOV UR8, UR16 ;  /* 0x0000001000087c82 */ /* 0x000fe20008000000 */
[----:B------:R-:W-:-:S02]  /*16ca0*/  UMOV UR9, UR17 ;  /* 0x0000001100097c82 */ /* 0x000fc40008000000 */
[----:B------:R-:W-:Y:S01]  /*16cb0*/  UIMAD UR4, UR4, UR12, URZ ;  /* 0x0000000c040472a4 */ /* 0x000fe2000f8e023f */
[----:B------:R-:W0:Y:S01]  /*16cc0*/  F2I.U32.TRUNC.NTZ R0, R0 ;  /* 0x0000000000007305 */ /* 0x000e22000020f000 */
[----:B------:R-:W-:Y:S01]  /*16cd0*/  UIMAD.WIDE.U32 UR8, UR10, UR12, UR8 ;  /* 0x0000000c0a0872a5 */ /* 0x000fe2000f8e0008 */
[----:B------:R-:W-:Y:S01]  /*16ce0*/  R2UR UR12, R3 ;  /* 0x00000000030c72ca */ /* 0x000fe200000e0000 */
[----:B------:R-:W-:Y:S01]  /*16cf0*/  UIMAD UR10, UR10, UR13, UR4 ;  /* 0x0000000d0a0a72a4 */ /* 0x000fe2000f8e0204 */
[----:B------:R-:W-:Y:S01]  /*16d00*/  ULDC UR11, c[0x0][0x618] ;  /* 0x00018600000b7ab9 */ /* 0x000fe20000000800 */
[----:B------:R-:W-:Y:S02]  /*16d10*/  ULDC UR21, c[0x0][0x658] ;  /* 0x0001960000157ab9 */ /* 0x000fe40000000800 */
[----:B------:R-:W-:Y:S01]  /*16d20*/  UIADD3 UR9, UR9, UR10, URZ ;  /* 0x0000000a09097290 */ /* 0x000fe2000fffe03f */
[----:B------:R-:W-:Y:S01]  /*16d30*/  UMOV UR15, 0xffffffff ;  /* 0xffffffff000f7882 */ /* 0x000fe20000000000 */
[----:B------:R-:W-:Y:S01]  /*16d40*/  ULDC.64 UR4, c[0x0][0x640] ;  /* 0x0001900000047ab9 */ /* 0x000fe20000000a00 */
[----:B------:R-:W-:Y:S01]  /*16d50*/  USHF.L.U32 UR15, UR15, UR21, URZ ;  /* 0x000000150f0f7299 */ /* 0x000fe2000800063f */
[----:B------:R-:W-:Y:S01]  /*16d60*/  ISETP.NE.U32.AND P0, PT, RZ, UR4, PT ;  /* 0x00000004ff007c0c */ /* 0x000fe2000bf05070 */
[----:B------:R-:W-:-:S02]  /*16d70*/  USHF.R.U64 UR16, UR8, UR11, UR9 ;  /* 0x0000000b08107299 */ /* 0x000fc40008001209 */
[----:B------:R-:W-:Y:S01]  /*16d80*/  USHF.R.U32.HI UR8, URZ, UR11, UR9 ;  /* 0x0000000b3f087299 */ /* 0x000fe20008011609 */
[----:B0-----:R-:W-:Y:S01]  /*16d90*/  R2UR UR14, R0 ;  /* 0x00000000000e72ca */ /* 0x001fe200000e0000 */
[----:B------:R-:W-:Y:S01]  /*16da0*/  ULDC UR17, c[0x0][0x608] ;  /* 0x0001820000117ab9 */ /* 0x000fe20000000800 */
[----:B------:R-:W-:Y:S01]  /*16db0*/  ULOP3.LUT UR41, URZ, UR15, URZ, 0x33, !UPT ;  /* 0x0000000f3f297292 */ /* 0x000fe2000f8e333f */
[----:B------:R-:W-:Y:S01]  /*16dc0*/  ISETP.NE.AND.EX P0, PT, RZ, UR5, PT, P0 ;  /* 0x00000005ff007c0c */ /* 0x000fe2000bf05300 */
[----:B------:R-:W-:Y:S02]  /*16dd0*/  USHF.R.U64 UR15, UR16, UR17, UR8 ;  /* 0x00000011100f7299 */ /* 0x000fe40008001208 */
[----:B------:R-:W-:Y:S02]  /*16de0*/  USHF.R.U32.HI UR8, URZ, UR17, UR8 ;  /* 0x000000113f087299 */ /* 0x000fe40008011608 */
[----:B------:R-:W-:Y:S02]  /*16df0*/  UIADD3 UR12, -UR12, URZ, URZ ;  /* 0x0000003f0c0c7290 */ /* 0x000fe4000fffe13f */
[----:B------:R-:W-:Y:S01]  /*16e00*/  USHF.R.U64 UR17, UR15, UR21, UR8 ;  /* 0x000000150f117299 */ /* 0x000fe20008001208 */
[----:B------:R-:W-:Y:S01]  /*16e10*/  UMOV UR19, 0x1 ;  /* 0x0000000100137882 */ /* 0x000fe20000000000 */
[----:B------:R-:W-:Y:S01]  /*16e20*/  ULDC UR13, c[0x0][0x144] ;  /* 0x00005100000d7ab9 */ /* 0x000fe20000000800 */
[----:B------:R-:W-:Y:S01]  /*16e30*/  ULDC UR7, c[0x0][0x600] ;  /* 0x0001800000077ab9 */ /* 0x000fe20000000800 */
[----:B------:R-:W-:-:S02]  /*16e40*/  USHF.L.U32 UR24, UR19, UR21, URZ ;  /* 0x0000001513187299 */ /* 0x000fc4000800063f */
[----:B------:R-:W-:Y:S02]  /*16e50*/  USHF.R.U32.HI UR8, URZ, UR21, UR8 ;  /* 0x000000153f087299 */ /* 0x000fe40008011608 */
[----:B------:R-:W-:Y:S02]  /*16e60*/  UIMAD UR21, UR13, UR12, UR6 ;  /* 0x0000000c0d1572a4 */ /* 0x000fe4000f8e0206 */
[----:B------:R-:W-:Y:S02]  /*16e70*/  UIADD3 UR20, UR7, -0x1, URZ ;  /* 0xffffffff07147890 */ /* 0x000fe4000fffe03f */
[----:B------:R-:W-:Y:S01]  /*16e80*/  UIADD3 UR19, -UR14, URZ, URZ ;  /* 0x0000003f0e137290 */ /* 0x000fe2000fffe13f */
[----:B------:R-:W-:Y:S01]  /*16e90*/  ULDC UR25, c[0x0][0x148] ;  /* 0x0000520000197ab9 */ /* 0x000fe20000000800 */
[----:B------:R-:W-:Y:S01]  /*16ea0*/  ULDC UR22, c[0x0][0x648] ;  /* 0x0001920000167ab9 */ /* 0x000fe20000000800 */
[----:B------:R-:W-:Y:S01]  /*16eb0*/  ULDC UR23, c[0x0][0x638] ;  /* 0x00018e0000177ab9 */ /* 0x000fe20000000800 */
        /* <DEDUP_REMOVED lines=14> */
.L_x_545:
[----:B------:R-:W-:Y:S01]  /*16fa0*/  UISETP.NE.AND UP0, UPT, UR45, URZ, UPT ;  /* 0x0000003f2d00728c */ /* 0x000fe2000bf05270 */
[----:B------:R-:W-:Y:S01]  /*16fb0*/  MOV R0, 0x1 ;  /* 0x0000000100007802 */ /* 0x000fe20000000f00 */
[----:B------:R-:W-:Y:S02]  /*16fc0*/  USHF.R.U64 UR4, UR6, UR22, UR8 ;  /* 0x0000001606047299 */ /* 0x000fe40008001208 */
[----:B------:R-:W-:Y:S02]  /*16fd0*/  ULOP3.LUT UR41, UR15, UR41, URZ, 0xc0, !UPT ;  /* 0x000000290f297292 */ /* 0x000fe4000f8ec03f */
[----:B------:R-:W-:Y:S02]  /*16fe0*/  UIADD3 UR5, -UR4, URZ, URZ ;  /* 0x0000003f04057290 */ /* 0x000fe4000fffe13f */
[----:B------:R-:W-:Y:S02]  /*16ff0*/  UIMAD UR41, UR24, UR4, UR41 ;  /* 0x00000004182972a4 */ /* 0x000fe4000f8e0229 */
[----:B------:R-:W-:-:S02]  /*17000*/  ULOP3.LUT UR16, UR16, UR20, URZ, 0xc0, !UPT ;  /* 0x0000001410107292 */ /* 0x000fc4000f8ec03f */
[----:B------:R-:W-:Y:S02]  /*17010*/  @UP0 UIMAD UR21, UR25, UR19, UR18 ;  /* 0x00000013191502a4 */ /* 0x000fe4000f8e0212 */
[----:B------:R-:W-:-:S03]  /*17020*/  UIMAD UR4, UR5, UR23, UR17 ;  /* 0x00000017050472a4 */ /* 0x000fc6000f8e0211 */
[----:B------:R-:W-:Y:S01]  /*17030*/  ULDC UR5, c[0x0][0x610] ;  /* 0x0001840000057ab9 */ /* 0x000fe20000000800 */
[----:B------:R-:W-:Y:S02]  /*17040*/  UIMAD UR4, UR4, UR7, UR16 ;  /* 0x00000007040472a4 */ /* 0x000fe4000f8e0210 */
[----:B------:R-:W-:-:S04]  /*17050*/  UIMAD UR41, UR41, UR5, UR21 ;  /* 0x00000005292972a4 */ /* 0x000fc8000f8e0215 */
[----:B------:R-:W-:Y:S02]  /*17060*/  USEL UR42, UR4, UR41, !UP0 ;  /* 0x00000029042a7287 */ /* 0x000fe4000c000000 */
[----:B------:R-:W-:-:S12]  /*17070*/  USEL UR41, UR41, UR4, !UP0 ;  /* 0x0000000429297287 */ /* 0x000fd8000c000000 */
.L_x_543:
[----:B------:R-:W-:-:S13]  /*17080*/  LOP3.LUT P0, RZ, R0, 0xff, RZ, 0xc0, !PT ;  /* 0x000000ff00ff7812 */ /* 0x000fda000780c0ff */
[----:B------:R-:W-:Y:S05]  /*17090*/  @P0 BRA `(.L_x_546) ;  /* 0xfffffea000a00947 */ /* 0x000fea000383ffff */
[----:B------:R-:W-:Y:S05]  /*170a0*/  EXIT ;  /* 0x000000000000794d */ /* 0x000fea0003800000 */
.L_x_7:
[----:B------:R-:W2:Y:S01]  /*170b0*/  LDL R5, [R1+0x204] ;  /* 0x0002040001057983 */ /* 0x000ea20000100800 */
[----:B------:R-:W-:-:S03]  /*170c0*/  ULDC.64 UR4, c[0x0][0x650] ;  /* 0x0001940000047ab9 */ /* 0x000fc60000000a00 */
[----:B------:R-:W3:Y:S01]  /*170d0*/  LDL R4, [R1+0x200] ;  /* 0x0002000001047983 */ /* 0x000ee20000100800 */
[----:B------:R-:W-:Y:S01]  /*170e0*/  PRMT R0, RZ, 0x7610, R0 ;  /* 0x00007610ff007816 */ /* 0x000fe20000000000 */
[----:B------:R-:W-:Y:S01]  /*170f0*/  IMAD.MOV.U32 R3, RZ, RZ, -0x1 ;  /* 0xffffffffff037424 */ /* 0x000fe200078e00ff */
[----:B------:R-:W-:Y:S02]  /*17100*/  MOV R2, 0xffffffff ;  /* 0xffffffff00027802 */ /* 0x000fe40000000f00 */
[----:B------:R-:W-:Y:S02]  /*17110*/  MOV R10, 0xffffffff ;  /* 0xffffffff000a7802 */ /* 0x000fe40000000f00 */
[----:B--2---:R-:W-:-:S04]  /*17120*/  ISETP.GE.U32.AND P0, PT, R5, UR4, PT ;  /* 0x0000000405007c0c */ /* 0x004fc8000bf06070 */
[----:B---3--:R-:W-:-:S13]  /*17130*/  ISETP.GE.U32.AND.EX P0, PT, R4, UR5, PT, P0 ;  /* 0x0000000504007c0c */ /* 0x008fda000bf06100 */
        /* <DEDUP_REMOVED lines=21> */
.L_x_548:
[----:B------:R-:W-:Y:S01]  /*17290*/  USHF.R.U64 UR4, UR14, UR19, UR15 ;  /* 0x000000130e047299 */ /* 0x000fe2000800120f */
[----:B------:R-:W-:Y:S01]  /*172a0*/  R2UR UR7, R4 ;  /* 0x00000000040772ca */ /* 0x000fe200000e0000 */
[----:B------:R-:W-:Y:S02]  /*172b0*/  USHF.R.U32.HI UR5, URZ, UR19, UR15 ;  /* 0x000000133f057299 */ /* 0x000fe4000801160f */
[----:B------:R-:W-:Y:S01]  /*172c0*/  UIADD3 UR13, UP0, URZ, -UR4, URZ ;  /* 0x800000043f0d7290 */ /* 0x000fe2000ff1e03f */
[----:B------:R-:W-:Y:S01]  /*172d0*/  ULDC.64 UR14, c[0x0][0x620] ;  /* 0x00018800000e7ab9 */ /* 0x000fe20000000a00 */
[----:B------:R-:W-:Y:S02]  /*172e0*/  UMOV UR6, UR20 ;  /* 0x0000001400067c82 */ /* 0x000fe40008000000 */
[----:B------:R-:W-:Y:S02]  /*172f0*/  UIADD3.X UR5, URZ, ~UR5, URZ, UP0, !UPT ;  /* 0x800000053f057290 */ /* 0x000fe400087fe43f */
[----:B------:R-:W-:-:S02]  /*17300*/  UISETP.NE.AND UP1, UPT, UR45, URZ, UPT ;  /* 0x0000003f2d00728c */ /* 0x000fc4000bf25270 */
[----:B------:R-:W-:Y:S02]  /*17310*/  UIMAD UR5, UR5, UR14, URZ ;  /* 0x0000000e050572a4 */ /* 0x000fe4000f8e023f */
[----:B------:R-:W-:Y:S02]  /*17320*/  UIMAD.WIDE.U32 UR6, UR13, UR14, UR6 ;  /* 0x0000000e0d0672a5 */ /* 0x000fe4000f8e0006 */
[----:B------:R-:W-:Y:S01]  /*17330*/  UIMAD UR5, UR13, UR15, UR5 ;  /* 0x0000000f0d0572a4 */ /* 0x000fe2000f8e0205 */
[----:B------:R-:W-:Y:S02]  /*17340*/  ULDC UR14, c[0x0][0x608] ;  /* 0x00018200000e7ab9 */ /* 0x000fe40000000800 */
[----:B------:R-:W-:Y:S01]  /*17350*/  ULDC UR13, c[0x0][0x618] ;  /* 0x00018600000d7ab9 */ /* 0x000fe20000000800 */
[----:B------:R-:W-:Y:S01]  /*17360*/  UIADD3 UR5, UR7, UR5, URZ ;  /* 0x0000000507057290 */ /* 0x000fe2000fffe03f */
[----:B------:R-:W-:Y:S01]  /*17370*/  ULDC UR22, c[0x0][0x658] ;  /* 0x0001960000167ab9 */ /* 0x000fe20000000800 */
[----:B------:R-:W-:-:S02]  /*17380*/  @UP1 UIMAD UR8, UR11, UR12, UR10 ;  /* 0x0000000c0b0812a4 */ /* 0x000fc4000f8e020a */
[----:B------:R-:W-:Y:S02]  /*17390*/  USHF.R.U64 UR17, UR6, UR13, UR5 ;  /* 0x0000000d06117299 */ /* 0x000fe40008001205 */
[----:B------:R-:W-:Y:S01]  /*173a0*/  USHF.R.U32.HI UR5, URZ, UR13, UR5 ;  /* 0x0000000d3f057299 */ /* 0x000fe20008011605 */
[----:B------:R-:W-:Y:S01]  /*173b0*/  ULDC.64 UR6, c[0x0][0x640] ;  /* 0x0001900000067ab9 */ /* 0x000fe20000000a00 */
[----:B------:R-:W-:Y:S01]  /*173c0*/  UMOV UR10, 0xffffffff ;  /* 0xffffffff000a7882 */ /* 0x000fe20000000000 */
[----:B------:R-:W-:Y:S01]  /*173d0*/  ISETP.NE.U32.AND P0, PT, RZ, UR6, PT ;  /* 0x00000006ff007c0c */ /* 0x000fe2000bf05070 */
[----:B------:R-:W-:Y:S02]  /*173e0*/  USHF.R.U64 UR18, UR17, UR14, UR5 ;  /* 0x0000000e11127299 */ /* 0x000fe40008001205 */
[----:B------:R-:W-:Y:S01]  /*173f0*/  USHF.R.U32.HI UR5, URZ, UR14, UR5 ;  /* 0x0000000e3f057299 */ /* 0x000fe20008011605 */
[----:B------:R-:W-:Y:S01]  /*17400*/  ISETP.NE.AND.EX P0, PT, RZ, UR7, PT, P0 ;  /* 0x00000007ff007c0c */ /* 0x000fe2000bf05300 */
[----:B------:R-:W-:-:S02]  /*17410*/  USHF.L.U32 UR11, UR10, UR22, URZ ;  /* 0x000000160a0b7299 */ /* 0x000fc4000800063f */
[----:B------:R-:W-:Y:S01]  /*17420*/  USHF.R.U64 UR19, UR18, UR22, UR5 ;  /* 0x0000001612137299 */ /* 0x000fe20008001205 */
[----:B------:R-:W-:Y:S01]  /*17430*/  ULDC UR20, c[0x0][0x600] ;  /* 0x0001800000147ab9 */ /* 0x000fe20000000800 */
[----:B------:R-:W-:Y:S02]  /*17440*/  USHF.R.U32.HI UR10, URZ, UR22, UR5 ;  /* 0x000000163f0a7299 */ /* 0x000fe40008011605 */
[----:B------:R-:W-:Y:S02]  /*17450*/  UIADD3 UR21, UR20, -0x1, URZ ;  /* 0xffffffff14157890 */ /* 0x000fe4000fffe03f */
[----:B------:R-:W-:Y:S01]  /*17460*/  ULOP3.LUT UR26, URZ, UR11, URZ, 0x33, !UPT ;  /* 0x0000000b3f1a7292 */ /* 0x000fe2000f8e333f */
        /* <DEDUP_REMOVED lines=17> */
.L_x_549:
[----:B------:R-:W-:Y:S01]  /*17580*/  USHF.R.U64 UR6, UR5, UR23, UR10 ;  /* 0x0000001705067299 */ /* 0x000fe2000800120a */
[----:B------:R-:W-:Y:S01]  /*17590*/  IMAD.MOV.U32 R0, RZ, RZ, 0x1 ;  /* 0x00000001ff007424 */ /* 0x000fe200078e00ff */
[----:B------:R-:W-:Y:S01]  /*175a0*/  USHF.L.U32 UR25, UR25, UR22, URZ ;  /* 0x0000001619197299 */ /* 0x000fe2000800063f */
[----:B------:R-:W-:Y:S01]  /*175b0*/  MOV R10, UR4 ;  /* 0x00000004000a7c02 */ /* 0x000fe20008000f00 */
[----:B------:R-:W-:Y:S02]  /*175c0*/  ULOP3.LUT UR5, UR18, UR26, URZ, 0xc0, !UPT ;  /* 0x0000001a12057292 */ /* 0x000fe4000f8ec03f */
[----:B------:R-:W-:Y:S02]  /*175d0*/  UIADD3 UR7, -UR6, URZ, URZ ;  /* 0x0000003f06077290 */ /* 0x000fe4000fffe13f */
[----:B------:R-:W-:Y:S02]  /*175e0*/  UIMAD UR6, UR25, UR6, UR5 ;  /* 0x00000006190672a4 */ /* 0x000fe4000f8e0205 */
[----:B------:R-:W-:-:S02]  /*175f0*/  ULOP3.LUT UR17, UR17, UR21, URZ, 0xc0, !UPT ;  /* 0x0000001511117292 */ /* 0x000fc4000f8ec03f */
[----:B------:R-:W-:Y:S02]  /*17600*/  UIMAD UR5, UR7, UR24, UR19 ;  /* 0x00000018070572a4 */ /* 0x000fe4000f8e0213 */
[----:B------:R-:W-:Y:S01]  /*17610*/  UISETP.NE.AND UP0, UPT, UR45, URZ, UPT ;  /* 0x0000003f2d00728c */ /* 0x000fe2000bf05270 */
[----:B------:R-:W-:Y:S01]  /*17620*/  ULDC UR7, c[0x0][0x610] ;  /* 0x0001840000077ab9 */ /* 0x000fe20000000800 */
[----:B------:R-:W-:Y:S02]  /*17630*/  UIMAD UR5, UR5, UR20, UR17 ;  /* 0x00000014050572a4 */ /* 0x000fe4000f8e0211 */
[----:B------:R-:W-:-:S04]  /*17640*/  UIMAD UR8, UR6, UR7, UR8 ;  /* 0x00000007060872a4 */ /* 0x000fc8000f8e0208 */
[----:B------:R-:W-:Y:S02]  /*17650*/  USEL UR6, UR5, UR8, !UP0 ;  /* 0x0000000805067287 */ /* 0x000fe4000c000000 */
[----:B------:R-:W-:-:S04]  /*17660*/  USEL UR8, UR8, UR5, !UP0 ;  /* 0x0000000508087287 */ /* 0x000fc8000c000000 */
[----:B------:R-:W-:Y:S02]  /*17670*/  MOV R2, UR6 ;  /* 0x0000000600027c02 */ /* 0x000fe40008000f00 */
[----:B------:R-:W-:-:S07]  /*17680*/  IMAD.U32 R3, RZ, RZ, UR8 ;  /* 0x00000008ff037e24 */ /* 0x000fce000f8e00ff */
.L_x_547:
[----:B------:R-:W-:-:S08]  /*17690*/  NOP ;  /* 0x0000000000007918 */ /* 0x000fd00000000000 */
[----:B0-----:R-:W0:-:S00]  /*176a0*/  USETMAXREG.DEALLOC.CTAPOOL 0x18 ;  /* 0x00000018000079c8 */ /* 0x001e0000080e0500 */
[----:B------:R-:W-:-:S13]  /*176b0*/  ISETP.NE.AND P0, PT, RZ, UR9, PT ;  /* 0x00000009ff007c0c */ /* 0x000fda000bf05270 */
[----:B------:R-:W-:Y:S05]  /*176c0*/  @P0 EXIT ;  /* 0x000000000000094d */ /* 0x000fea0003800000 */
[----:B0-----:R-:W-:Y:S02]  /*176d0*/  LOP3.LUT P0, RZ, R0, 0xff, RZ, 0xc0, !PT ;  /* 0x000000ff00ff7812 */ /* 0x001fe4000780c0ff */
[----:B------:R-:W-:Y:S02]  /*176e0*/  MOV R7, 0x1 ;  /* 0x0000000100077802 */ /* 0x000fe40000000f00 */
[----:B------:R-:W-:-:S09]  /*176f0*/  MOV R6, RZ ;  /* 0x000000ff00067202 */ /* 0x000fd20000000f00 */
[----:B------:R-:W-:Y:S05]  /*17700*/  @!P0 BRA `(.L_x_550) ;  /* 0x0000000c00748947 */ /* 0x000fea0003800000 */
[----:B------:R-:W0:Y:S01]  /*17710*/  S2UR UR14, SR_CgaCtaId ;  /* 0x00000000000e79c3 */ /* 0x000e220000008800 */
[----:B------:R-:W-:Y:S01]  /*17720*/  ULDC UR4, c[0x0][0x28c] ;  /* 0x0000a30000047ab9 */ /* 0x000fe20000000800 */
[----:B------:R-:W-:Y:S01]  /*17730*/  ULDC UR8, c[0x0][0x658] ;  /* 0x0001960000087ab9 */ /* 0x000fe20000000800 */
[----:B------:R-:W-:Y:S01]  /*17740*/  UIADD3 UR9, UR4, 0x1f, URZ ;  /* 0x0000001f04097890 */ /* 0x000fe2000fffe03f */
[----:B------:R-:W-:Y:S01]  /*17750*/  BSSY B0, `(.L_x_550) ;  /* 0x00000d8000007945 */ /* 0x000fe20003800000 */
[----:B------:R-:W-:Y:S01]  /*17760*/  UMOV UR7, 0xffffffff ;  /* 0xffffffff00077882 */ /* 0x000fe20000000000 */
[----:B------:R-:W-:Y:S01]  /*17770*/  ULDC UR6, c[0x0][0xc] ;  /* 0x0000030000067ab9 */ /* 0x000fe20000000800 */
[----:B------:R-:W-:Y:S01]  /*17780*/  USHF.L.U32 UR11, UR7, UR8, URZ ;  /* 0x00000008070b7299 */ /* 0x000fe2000800063f */
[----:B------:R-:W-:Y:S01]  /*17790*/  IMAD.MOV.U32 R9, RZ, RZ, 0x1 ;  /* 0x00000001ff097424 */ /* 0x000fe200078e00ff */
[----:B------:R-:W-:Y:S01]  /*177a0*/  USHF.R.S32.HI UR10, URZ, 0x1f, UR9 ;  /* 0x0000001f3f0a7899 */ /* 0x000fe20008011409 */
[----:B------:R-:W-:Y:S01]  /*177b0*/  MOV R7, 0x1 ;  /* 0x0000000100077802 */ /* 0x000fe20000000f00 */
[----:B------:R-:W-:Y:S01]  /*177c0*/  ULDC UR5, c[0x0][0x600] ;  /* 0x0001800000057ab9 */ /* 0x000fe20000000800 */
[----:B------:R-:W-:Y:S01]  /*177d0*/  ULDC UR7, c[0x0][0x10] ;  /* 0x0000040000077ab9 */ /* 0x000fe20000000800 */
[----:B------:R-:W-:Y:S01]  /*177e0*/  UMOV UR12, 0x1 ;  /* 0x00000001000c7882 */ /* 0x000fe20000000000 */
[----:B------:R-:W-:Y:S01]  /*177f0*/  UIADD3 UR4, UR5, -0x1, URZ ;  /* 0xffffffff05047890 */ /* 0x000fe2000fffe03f */
[----:B------:R-:W-:Y:S01]  /*17800*/  MOV R6, RZ ;  /* 0x000000ff00067202 */ /* 0x000fe20000000f00 */
[----:B------:R-:W-:-:S02]  /*17810*/  UIMAD.WIDE.U32 UR6, UR6, UR7, URZ ;  /* 0x00000007060672a5 */ /* 0x000fc4000f8e003f */
[----:B------:R-:W-:Y:S02]  /*17820*/  USHF.L.U32 UR5, UR12, UR8, URZ ;  /* 0x000000080c057299 */ /* 0x000fe4000800063f */
[----:B------:R-:W-:Y:S01]  /*17830*/  ULEA.HI UR10, UR10, UR9, URZ, 0x5 ;  /* 0x000000090a0a7291 */ /* 0x000fe2000f8f283f */
[----:B------:R-:W-:Y:S01]  /*17840*/  ULDC UR8, c[0x0][0x14] ;  /* 0x0000050000087ab9 */ /* 0x000fe20000000800 */
[----:B------:R-:W-:Y:S01]  /*17850*/  ULOP3.LUT UR26, UR40, 0x2, URZ, 0xfc, !UPT ;  /* 0x00000002281a7892 */ /* 0x000fe2000f8efc3f */
[----:B0-----:R-:W-:Y:S01]  /*17860*/  IMAD.U32 R0, RZ, RZ, UR14 ;  /* 0x0000000eff007e24 */ /* 0x001fe2000f8e00ff */
[----:B------:R-:W-:Y:S02]  /*17870*/  UIMAD UR13, UR7, UR8, URZ ;  /* 0x00000008070d72a4 */ /* 0x000fe4000f8e023f */
[----:B------:R-:W-:Y:S02]  /*17880*/  UIMAD.WIDE.U32 UR22, UR6, UR8, URZ ;  /* 0x00000008061672a5 */ /* 0x000fe4000f8e003f */
[----:B------:R-:W-:-:S02]  /*17890*/  USHF.R.S32.HI UR7, URZ, 0x5, UR10 ;  /* 0x000000053f077899 */ /* 0x000fc4000801140a */
[----:B------:R-:W-:Y:S02]  /*178a0*/  ULOP3.LUT UR6, URZ, UR11, URZ, 0x33, !UPT ;  /* 0x0000000b3f067292 */ /* 0x000fe4000f8e333f */
[----:B------:R-:W-:Y:S02]  /*178b0*/  UIADD3 UR13, UR23, UR13, URZ ;  /* 0x0000000d170d7290 */ /* 0x000fe4000fffe03f */
[----:B------:R-:W-:Y:S01]  /*178c0*/  UIADD3 UR27, UR7, 0x1, URZ ;  /* 0x00000001071b7890 */ /* 0x000fe2000fffe03f */
[----:B------:R-:W-:-:S11]  /*178d0*/  ULDC.64 UR24, c[0x0][0x198] ;  /* 0x0000660000187ab9 */ /* 0x000fd60000000a00 */
.L_x_561:
[----:B------:R-:W-:-:S03]  /*178e0*/  UMOV UR8, 0xffffffff ;  /* 0xffffffff00087882 */ /* 0x000fc60000000000 */
[----:B------:R-:W-:Y:S05]  /*178f0*/  BRA.DIV UR8, `(.L_x_551) ;  /* 0x0000000e08c07947 */ /* 0x000fea000b800000 */
[----:B------:R-:W-:-:S13]  /*17900*/  ELECT P6, URZ, PT ;  /* 0x00000000003f782f */ /* 0x000fda00038c0000 */
.L_x_571:
[----:B------:R-:W0:Y:S01]  /*17910*/  LDC R4, c[0x0][0x28c] ;  /* 0x0000a300ff047b82 */ /* 0x000e220000000800 */
[----:B------:R-:W-:Y:S01]  /*17920*/  BSSY B1, `(.L_x_552) ;  /* 0x000003d000017945 */ /* 0x000fe20003800000 */
[----:B0-----:R-:W-:-:S13]  /*17930*/  ISETP.LT.OR P6, PT, R4, 0x1, !P6 ;  /* 0x000000010400780c */ /* 0x001fda00077c1670 */
[----:B------:R-:W-:Y:S05]  /*17940*/  @P6 BRA `(.L_x_553) ;  /* 0x0000000000e86947 */ /* 0x000fea0003800000 */
[----:B------:R-:W-:Y:S01]  /*17950*/  LEA R3, R3, R0, 0x1 ;  /* 0x0000000003037211 */ /* 0x000fe200078e08ff */
[----:B------:R-:W-:Y:S01]  /*17960*/  IMAD.MOV.U32 R4, RZ, RZ, R7 ;  /* 0x000000ffff047224 */ /* 0x000fe200078e0007 */
[----:B------:R-:W-:Y:S02]  /*17970*/  SHF.L.U32 R2, R2, 0x8, RZ ;  /* 0x0000000802027819 */ /* 0x000fe400000006ff */
[----:B------:R-:W-:Y:S01]  /*17980*/  MOV R12, RZ ;  /* 0x000000ff000c7202 */ /* 0x000fe20000000f00 */
[----:B------:R-:W-:Y:S01]  /*17990*/  IMAD.SHL.U32 R3, R3, 0x80, RZ ;  /* 0x0000008003037824 */ /* 0x000fe200078e00ff */
[----:B------:R-:W-:Y:S02]  /*179a0*/  MOV R14, UR27 ;  /* 0x0000001b000e7c02 */ /* 0x000fe40008000f00 */
[----:B------:R-:W-:-:S07]  /*179b0*/  MOV R5, R6 ;  /* 0x0000000600057202 */ /* 0x000fce0000000f00 */
.L_x_556:
[----:B------:R-:W0:Y:S01]  /*179c0*/  S2UR UR8, SR_CgaCtaId ;  /* 0x00000000000879c3 */ /* 0x000e220000008800 */
[----:B------:R-:W1:Y:S01]  /*179d0*/  S2R R13, SR_TID.X ;  /* 0x00000000000d7919 */ /* 0x000e620000002100 */
[----:B------:R-:W-:Y:S02]  /*179e0*/  MOV R11, 0x400 ;  /* 0x00000400000b7802 */ /* 0x000fe40000000f00 */
[----:B0-----:R-:W-:-:S04]  /*179f0*/  MOV R0, UR8 ;  /* 0x0000000800007c02 */ /* 0x001fc80008000f00 */
[----:B------:R-:W-:Y:S02]  /*17a00*/  LEA R16, R0, R11, 0x18 ;  /* 0x0000000b00107211 */ /* 0x000fe400078ec0ff */
[----:B------:R-:W-:-:S03]  /*17a10*/  SHF.L.U32 R11, R4, 0x1f, RZ ;  /* 0x0000001f040b7819 */ /* 0x000fc600000006ff */
[----:B------:R-:W-:Y:S01]  /*17a20*/  IMAD R8, R5, 0x8, R16 ;  /* 0x0000000805087824 */ /* 0x000fe200078e0210 */
[----:B-1----:R-:W-:-:S03]  /*17a30*/  LOP3.LUT P1, RZ, R13, 0x7f, RZ, 0xc0, !PT ;  /* 0x0000007f0dff7812 */ /* 0x002fc6000782c0ff */
[----:B------:R-:W0:Y:S10]  /*17a40*/  SYNCS.PHASECHK.TRANS64.TRYWAIT P0, [R8+URZ+0x18], R11 ;  /* 0x0000180b080075a7 */ /* 0x000e34000800017f */
[----:B------:R-:W1:Y:S01]  /*17a50*/  @!P1 LDC R13, c[0x0][0x500] ;  /* 0x00014000ff0d9b82 */ /* 0x000e620000000800 */
[----:B0-----:R-:W-:Y:S05]  /*17a60*/  @!P0 BRA `(.L_x_554) ;  /* 0x0000000c00848947 */ /* 0x001fea0003800000 */
.L_x_572:
[----:B------:R-:W-:Y:S01]  /*17a70*/  UPRMT UR8, UR26, 0x9910, URZ ;  /* 0x000099101a087896 */ /* 0x000fe2000800003f */
[----:B-1----:R1:W-:Y:S03]  /*17a80*/  @!P1 SYNCS.ARRIVE.TRANS64 RZ, [R8+URZ], R13 ;  /* 0x0000000d08ff99a7 */ /* 0x0023e6000800003f */
[----:B------:R-:W-:-:S06]  /*17a90*/  UISETP.NE.AND UP0, UPT, UR8, 0x2, UPT ;  /* 0x000000020800788c */ /* 0x000fcc000bf05270 */
[----:B------:R-:W-:-:S13]  /*17aa0*/  PLOP3.LUT P0, PT, PT, PT, UP0, 0x80, 0x0 ;  /* 0x000000000000781c */ /* 0x000fda0003f0f008 */
[----:B-1----:R-:W-:Y:S05]  /*17ab0*/  @P0 BRA `(.L_x_555) ;  /* 0x0000000000040947 */ /* 0x002fea0003800000 */
[----:B------:R-:W-:Y:S01]  /*17ac0*/  BPT.TRAP 0x1 ;  /* 0x000000040000795c */ /* 0x000fe20000300000 */
.L_x_555:
[----:B0-----:R-:W-:Y:S01]  /*17ad0*/  LEA R11, R5, R0, 0x1 ;  /* 0x00000000050b7211 */ /* 0x001fe200078e08ff */
[----:B------:R-:W-:Y:S01]  /*17ae0*/  VIADD R14, R14, 0xffffffff ;  /* 0xffffffff0e0e7836 */ /* 0x000fe20000000000 */
[----:B------:R-:W-:Y:S01]  /*17af0*/  R2UR UR19, R3 ;  /* 0x00000000031372ca */ /* 0x000fe200000e0000 */
[----:B------:R-:W-:Y:S01]  /*17b00*/  UIADD3 UR14, UP0, UR24, 0xf0, URZ ;  /* 0x000000f0180e7890 */ /* 0x000fe2000ff1e03f */
[----:B------:R-:W-:Y:S01]  /*17b10*/  SHF.L.U32 R11, R11, 0xc, RZ ;  /* 0x0000000c0b0b7819 */ /* 0x000fe200000006ff */
[----:B------:R-:W-:Y:S01]  /*17b20*/  UIADD3 UR28, UP1, UR24, 0x1f0, URZ ;  /* 0x000001f0181c7890 */ /* 0x000fe2000ff3e03f */
[----:B------:R-:W-:Y:S01]  /*17b30*/  R2UR UR9, R8 ;  /* 0x00000000080972ca */ /* 0x000fe200000e0000 */
[----:B------:R-:W-:Y:S01]  /*17b40*/  UIADD3.X UR15, URZ, UR25, URZ, UP0, !UPT ;  /* 0x000000193f0f7290 */ /* 0x000fe200087fe43f */
[----:B------:R-:W-:Y:S01]  /*17b50*/  R2UR UR10, R12 ;  /* 0x000000000c0a72ca */ /* 0x000fe200000e0000 */
[----:B------:R-:W-:Y:S01]  /*17b60*/  IMAD R11, R11, 0x4, R16 ;  /* 0x000000040b0b7824 */ /* 0x000fe200078e0210 */
[----:B------:R-:W-:Y:S01]  /*17b70*/  LEA R16, R5, R16, 0xf ;  /* 0x0000001005107211 */ /* 0x000fe200078e78ff */
[----:B------:R-:W-:Y:S01]  /*17b80*/  UIADD3.X UR29, URZ, UR25, URZ, UP1, !UPT ;  /* 0x000000193f1d7290 */ /* 0x000fe20008ffe43f */
[----:B------:R-:W-:Y:S01]  /*17b90*/  R2UR UR12, R10 ;  /* 0x000000000a0c72ca */ /* 0x000fe200000e0000 */
[----:B------:R-:W-:Y:S01]  /*17ba0*/  UMOV UR21, 0x30000 ;  /* 0x0003000000157882 */ /* 0x000fe20000000000 */
[----:B------:R-:W-:Y:S01]  /*17bb0*/  R2UR UR8, R11 ;  /* 0x000000000b0872ca */ /* 0x000fe200000e0000 */
[----:B------:R-:W-:Y:S01]  /*17bc0*/  UMOV UR16, 0x0 ;  /* 0x0000000000107882 */ /* 0x000fe20000000000 */
[----:B------:R-:W-:Y:S01]  /*17bd0*/  R2UR UR11, R16 ;  /* 0x00000000100b72ca */ /* 0x000fe200000e0000 */
[----:B------:R-:W-:Y:S01]  /*17be0*/  UMOV UR17, 0x10000000 ;  /* 0x1000000000117882 */ /* 0x000fe20000000000 */
[----:B------:R-:W-:-:S02]  /*17bf0*/  R2UR UR20, R2 ;  /* 0x00000000021472ca */ /* 0x000fc400000e0000 */
[----:B------:R-:W-:Y:S02]  /*17c00*/  ISETP.GT.AND P1, PT, R14, 0x1, PT ;  /* 0x000000010e00780c */ /* 0x000fe40003f24270 */
[----:B------:R-:W-:Y:S02]  /*17c10*/  IADD3 R5, R5, 0x1, RZ ;  /* 0x0000000105057810 */ /* 0x000fe40007ffe0ff */
[----:B------:R-:W-:Y:S02]  /*17c20*/  IADD3 R12, R12, 0x20, RZ ;  /* 0x000000200c0c7810 */ /* 0x000fe40007ffe0ff */
[----:B------:R-:W-:Y:S01]  /*17c30*/  ISETP.NE.AND P0, PT, R5, 0x3, PT ;  /* 0x000000030500780c */ /* 0x000fe20003f05270 */
[----:B------:R-:W-:Y:S02]  /*17c40*/  UIADD3 UR8, UR8, 0x100, URZ ;  /* 0x0000010008087890 */ /* 0x000fe4000fffe03f */
[----:B------:R-:W-:Y:S01]  /*17c50*/  UIADD3 UR18, UR11, 0x18100, URZ ;  /* 0x000181000b127890 */ /* 0x000fe2000fffe03f */
[----:B------:R-:W-:-:S02]  /*17c60*/  SEL R11, RZ, 0x1, P0 ;  /* 0x00000001ff0b7807 */ /* 0x000fc40000000000 */
[----:B------:R-:W-:Y:S01]  /*17c70*/  UMOV UR11, UR19 ;  /* 0x00000013000b7c82 */ /* 0x000fe20008000000 */
[----:B------:R-:W-:Y:S02]  /*17c80*/  SEL R5, R5, RZ, P0 ;  /* 0x000000ff05057207 */ /* 0x000fe40000000000 */
[----:B------:R-:W-:Y:S01]  /*17c90*/  LOP3.LUT R4, R4, R11, RZ, 0x3c, !PT ;  /* 0x0000000b04047212 */ /* 0x000fe200078e3cff */
[----:B------:R0:W-:Y:S02]  /*17ca0*/  UTMALDG.3D.MULTICAST [UR8], [UR14], UR21, desc[UR16] ;  /* 0x000010080e0073b4 */ /* 0x0001e40008011815 */
[----:B0-----:R-:W-:Y:S01]  /*17cb0*/  UMOV UR8, UR18 ;  /* 0x0000001200087c82 */ /* 0x001fe20008000000 */
[----:B------:R-:W-:Y:S02]  /*17cc0*/  UMOV UR11, UR20 ;  /* 0x00000014000b7c82 */ /* 0x000fe40008000000 */
[----:B------:R0:W-:Y:S02]  /*17cd0*/  UTMALDG.3D [UR8], [UR28], desc[UR16] ;  /* 0x000010081c0075b4 */ /* 0x0001e40008011000 */
[----:B0-----:R-:W-:Y:S05]  /*17ce0*/  @P1 BRA `(.L_x_556) ;  /* 0xfffffffc00341947 */ /* 0x001fea000383ffff */
.L_x_553:
[----:B------:R-:W-:Y:S05]  /*17cf0*/  BSYNC B1 ;  /* 0x0000000000017941 */ /* 0x000fea0003800000 */
.L_x_552:
[----:B------:R-:W2:Y:S01]  /*17d00*/  LDL.LU R15, [R1+0x200] ;  /* 0x00020000010f7983 */ /* 0x000ea20000300800 */
[----:B------:R-:W-:Y:S02]  /*17d10*/  LOP3.LUT P0, RZ, R9, 0xff, RZ, 0xc0, !PT ;  /* 0x000000ff09ff7812 */ /* 0x000fe4000780c0ff */
[----:B------:R-:W-:Y:S01]  /*17d20*/  IADD3 R5, R6, UR7, RZ ;  /* 0x0000000706057c10 */ /* 0x000fe2000fffe0ff */
[----:B------:R-:W3:Y:S01]  /*17d30*/  LDL.LU R13, [R1+0x204] ;  /* 0x00020400010d7983 */ /* 0x000ee20000300800 */
[----:B------:R-:W-:Y:S01]  /*17d40*/  IMAD.U32 R2, RZ, RZ, UR7 ;  /* 0x00000007ff027e24 */ /* 0x000fe2000f8e00ff */
[----:B------:R-:W-:Y:S01]  /*17d50*/  ULDC.64 UR8, c[0x0][0x650] ;  /* 0x0001940000087ab9 */ /* 0x000fe20000000a00 */
[----:B------:R-:W-:Y:S01]  /*17d60*/  UISETP.GE.U32.AND UP0, UPT, UR7, 0x3, UPT ;  /* 0x000000030700788c */ /* 0x000fe2000bf06070 */
[----:B------:R-:W-:Y:S01]  /*17d70*/  BSSY B1, `(.L_x_557) ;  /* 0x0000073000017945 */ /* 0x000fe20003800000 */
[----:B------:R-:W-:Y:S01]  /*17d80*/  IMAD.MOV.U32 R10, RZ, RZ, -0x1 ;  /* 0xffffffffff0a7424 */ /* 0x000fe200078e00ff */
[----:B------:R-:W-:-:S03]  /*17d90*/  PRMT R9, RZ, 0x7610, R9 ;  /* 0x00007610ff097816 */ /* 0x000fc60000000009 */
[----:B------:R-:W-:Y:S01]  /*17da0*/  PLOP3.LUT P1, PT, PT, PT, UP0, 0x80, 0x0 ;  /* 0x000000000000781c */ /* 0x000fe20003f2f008 */
[----:B------:R-:W0:Y:S01]  /*17db0*/  @P0 S2R R0, SR_CgaCtaId ;  /* 0x0000000000000919 */ /* 0x000e220000008800 */
[----:B------:R-:W-:-:S04]  /*17dc0*/  @P0 MOV R3, 0x400 ;  /* 0x0000040000030802 */ /* 0x000fc80000000f00 */
[----:B0-----:R-:W-:-:S04]  /*17dd0*/  @P0 LEA R3, R0, R3, 0x18 ;  /* 0x0000000300030211 */ /* 0x001fc800078ec0ff */
[----:B------:R0:W-:Y:S01]  /*17de0*/  @P0 SYNCS.ARRIVE.TRANS64.A1T0 RZ, [R3+URZ+0x48], RZ ;  /* 0x000048ff03ff09a7 */ /* 0x0001e2000810003f */
[----:B------:R-:W-:-:S04]  /*17df0*/  ISETP.GT.U32.AND P0, PT, R5, 0x2, PT ;  /* 0x000000020500780c */ /* 0x000fc80003f04070 */
[----:B------:R-:W-:Y:S01]  /*17e00*/  ISETP.LT.U32.AND P0, PT, R2, 0x3, P0 ;  /* 0x000000030200780c */ /* 0x000fe20000701070 */
[----:B0-----:R-:W-:-:S03]  /*17e10*/  IMAD.WIDE.U32 R2, R5, -0x55555555, RZ ;  /* 0xaaaaaaab05027825 */ /* 0x001fc600078e00ff */
[----:B------:R-:W-:Y:S02]  /*17e20*/  SEL R2, RZ, 0x1, !P0 ;  /* 0x00000001ff027807 */ /* 0x000fe40004000000 */
[----:B------:R-:W-:Y:S02]  /*17e30*/  SHF.R.U32.HI R4, RZ, 0x1, R3 ;  /* 0x00000001ff047819 */ /* 0x000fe40000011603 */
[----:B------:R-:W-:Y:S02]  /*17e40*/  LOP3.LUT R7, R7, R2, RZ, 0x3c, !PT ;  /* 0x0000000207077212 */ /* 0x000fe400078e3cff */
[----:B------:R-:W-:Y:S01]  /*17e50*/  MOV R3, 0xffffffff ;  /* 0xffffffff00037802 */ /* 0x000fe20000000f00 */
[----:B------:R-:W-:Y:S01]  /*17e60*/  IMAD R6, R4, -0x3, R5 ;  /* 0xfffffffd04067824 */ /* 0x000fe200078e0205 */
[----:B------:R-:W-:Y:S02]  /*17e70*/  @P1 LOP3.LUT R7, R7, 0x1, R4, 0x78, !PT ;  /* 0x0000000107071812 */ /* 0x000fe400078e7804 */
[----:B------:R-:W-:-:S02]  /*17e80*/  MOV R2, 0xffffffff ;  /* 0xffffffff00027802 */ /* 0x000fc40000000f00 */
[----:B------:R-:W-:Y:S02]  /*17e90*/  PRMT R4, RZ, 0x7610, R4 ;  /* 0x00007610ff047816 */ /* 0x000fe40000000004 */
[----:B---3--:R-:W-:-:S04]  /*17ea0*/  IADD3 R13, P0, R13, UR22, RZ ;  /* 0x000000160d0d7c10 */ /* 0x008fc8000ff1e0ff */
[----:B--2---:R-:W-:Y:S01]  /*17eb0*/  IADD3.X R15, R15, UR13, RZ, P0, !PT ;  /* 0x0000000d0f0f7c10 */ /* 0x004fe200087fe4ff */
[----:B------:R0:W-:Y:S01]  /*17ec0*/  STL [R1+0x204], R13 ;  /* 0x0002040d01007387 */ /* 0x0001e20000100800 */
[----:B------:R-:W-:-:S03]  /*17ed0*/  ISETP.GE.U32.AND P0, PT, R13, UR8, PT ;  /* 0x000000080d007c0c */ /* 0x000fc6000bf06070 */
[----:B------:R0:W-:Y:S01]  /*17ee0*/  STL [R1+0x200], R15 ;  /* 0x0002000f01007387 */ /* 0x0001e20000100800 */
[----:B------:R-:W-:-:S13]  /*17ef0*/  ISETP.GE.U32.AND.EX P0, PT, R15, UR9, PT, P0 ;  /* 0x000000090f007c0c */ /* 0x000fda000bf06100 */
[----:B0-----:R-:W-:Y:S05]  /*17f00*/  @P0 BRA `(.L_x_558) ;  /* 0x0000000400640947 */ /* 0x001fea0003800000 */
[----:B------:R-:W0:Y:S01]  /*17f10*/  S2R R8, SR_CTAID.X ;  /* 0x0000000000087919 */ /* 0x000e220000002500 */
[----:B------:R-:W-:Y:S01]  /*17f20*/  ULDC UR8, c[0x0][0x150] ;  /* 0x0000540000087ab9 */ /* 0x000fe20000000800 */
[----:B------:R-:W1:Y:S01]  /*17f30*/  LDC R3, c[0x0][0x144] ;  /* 0x00005100ff037b82 */ /* 0x000e620000000800 */
[----:B------:R-:W-:Y:S01]  /*17f40*/  UISETP.NE.AND UP0, UPT, UR45, URZ, UPT ;  /* 0x0000003f2d00728c */ /* 0x000fe2000bf05270 */
[----:B------:R-:W2:Y:S01]  /*17f50*/  S2R R5, SR_CTAID.Y ;  /* 0x0000000000057919 */ /* 0x000ea20000002600 */
[----:B------:R-:W-:-:S04]  /*17f60*/  ULDC UR11, c[0x0][0x630] ;  /* 0x00018c00000b7ab9 */ /* 0x000fc80000000800 */
[----:B------:R-:W-:Y:S01]  /*17f70*/  PLOP3.LUT P0, PT, PT, PT, UP0, 0x80, 0x0 ;  /* 0x000000000000781c */ /* 0x000fe20003f0f008 */
[----:B------:R-:W3:Y:S01]  /*17f80*/  LDC R12, c[0x0][0x148] ;  /* 0x00005200ff0c7b82 */ /* 0x000ee20000000800 */
[----:B0-----:R-:W-:Y:S02]  /*17f90*/  I2FP.F32.U32 R2, R8 ;  /* 0x0000000800027245 */ /* 0x001fe40000201000 */
[----:B--2---:R-:W-:-:S03]  /*17fa0*/  I2FP.F32.U32 R4, R5 ;  /* 0x0000000500047245 */ /* 0x004fc60000201000 */
[----:B------:R-:W-:Y:S01]  /*17fb0*/  FMUL R2, R2, UR8 ;  /* 0x0000000802027c20 */ /* 0x000fe20008400000 */
[----:B------:R-:W-:Y:S02]  /*17fc0*/  ULDC UR8, c[0x0][0x154] ;  /* 0x0000550000087ab9 */ /* 0x000fe40000000800 */
[----:B------:R-:W-:Y:S01]  /*17fd0*/  FMUL R10, R4, UR8 ;  /* 0x00000008040a7c20 */ /* 0x000fe20008400000 */
[----:B------:R-:W-:Y:S02]  /*17fe0*/  ULDC.64 UR8, c[0x0][0x628] ;  /* 0x00018a0000087ab9 */ /* 0x000fe40000000a00 */
[----:B------:R-:W0:Y:S08]  /*17ff0*/  F2I.U32.TRUNC.NTZ R2, R2 ;  /* 0x0000000200027305 */ /* 0x000e30000020f000 */
[----:B------:R-:W2:Y:S01]  /*18000*/  F2I.U32.TRUNC.NTZ R10, R10 ;  /* 0x0000000a000a7305 */ /* 0x000ea2000020f000 */
[----:B0-----:R-:W-:Y:S01]  /*18010*/  IADD3 R4, -R2, RZ, RZ ;  /* 0x000000ff02047210 */ /* 0x001fe20007ffe1ff */
[----:B------:R-:W-:-:S04]  /*18020*/  IMAD.MOV.U32 R2, RZ, RZ, R13 ;  /* 0x000000ffff027224 */ /* 0x000fc800078e000d */
[----:B-1----:R-:W-:Y:S01]  /*18030*/  IMAD R8, R3, R4, R8 ;  /* 0x0000000403087224 */ /* 0x002fe200078e0208 */
[----:B--2---:R-:W-:-:S05]  /*18040*/  IADD3 R3, -R10, RZ, RZ ;  /* 0x000000ff0a037210 */ /* 0x004fca0007ffe1ff */
[----:B---3--:R-:W-:Y:S01]  /*18050*/  @P0 IMAD R8, R12, R3, R5 ;  /* 0x000000030c080224 */ /* 0x008fe200078e0205 */
[----:B------:R-:W-:Y:S02]  /*18060*/  ISETP.NE.U32.AND P0, PT, RZ, UR8, PT ;  /* 0x00000008ff007c0c */ /* 0x000fe4000bf05070 */
[----:B------:R-:W-:Y:S02]  /*18070*/  MOV R3, R15 ;  /* 0x0000000f00037202 */ /* 0x000fe40000000f00 */
[----:B------:R-:W-:-:S13]  /*18080*/  ISETP.NE.AND.EX P0, PT, RZ, UR9, PT, P0 ;  /* 0x00000009ff007c0c */ /* 0x000fda000bf05300 */
[----:B------:R-:W-:Y:S05]  /*18090*/  @!P0 BRA `(.L_x_559) ;  /* 0x0000000000288947 */ /* 0x000fea0003800000 */
[----:B------:R-:W-:Y:S02]  /*180a0*/  ULDC UR10, c[0x0][0x634] ;  /* 0x00018d00000a7ab9 */ /* 0x000fe40000000800 */
[----:B------:R-:W-:-:S04]  /*180b0*/  IADD3 R3, P0, R13, UR10, RZ ;  /* 0x0000000a0d037c10 */ /* 0x000fc8000ff1e0ff */
[----:B------:R-:W-:-:S05]  /*180c0*/  IADD3.X R11, RZ, R15, RZ, P0, !PT ;  /* 0x0000000fff0b7210 */ /* 0x000fca00007fe4ff */
[----:B------:R-:W-:-:S04]  /*180d0*/  IMAD.WIDE.U32 R4, R11, UR8, RZ ;  /* 0x000000080b047c25 */ /* 0x000fc8000f8e00ff */
[----:B------:R-:W-:-:S04]  /*180e0*/  IMAD.WIDE.U32 R4, P0, R3, UR9, R4 ;  /* 0x0000000903047c25 */ /* 0x000fc8000f800004 */
[----:B------:R-:W-:Y:S01]  /*180f0*/  IMAD.WIDE.U32 R2, R3, UR8, RZ ;  /* 0x0000000803027c25 */ /* 0x000fe2000f8e00ff */
[----:B------:R-:W-:-:S04]  /*18100*/  MOV R2, R5 ;  /* 0x0000000500027202 */ /* 0x000fc80000000f00 */
[----:B------:R-:W-:Y:S01]  /*18110*/  IADD3 RZ, P1, R3, R4, RZ ;  /* 0x0000000403ff7210 */ /* 0x000fe20007f3e0ff */
[----:B------:R-:W-:-:S04]  /*18120*/  IMAD.X R3, RZ, RZ, RZ, P0 ;  /* 0x000000ffff037224 */ /* 0x000fc800000e06ff */
[----:B------:R-:W-:-:S08]  /*18130*/  IMAD.WIDE.U32.X R2, R11, UR9, R2, P1 ;  /* 0x000000090b027c25 */ /* 0x000fd000088e0402 */
.L_x_559:
[--C-:B------:R-:W-:Y:S01]  /*18140*/  SHF.R.U64 R10, R2, UR11, R3.reuse ;  /* 0x0000000b020a7c19 */ /* 0x100fe20008001203 */
[----:B------:R-:W-:Y:S01]  /*18150*/  ULDC.64 UR8, c[0x0][0x620] ;  /* 0x0001880000087ab9 */ /* 0x000fe20000000a00 */
[----:B------:R-:W-:Y:S01]  /*18160*/  SHF.R.U32.HI R2, RZ, UR11, R3 ;  /* 0x0000000bff027c19 */ /* 0x000fe20008011603 */
[----:B------:R-:W-:Y:S01]  /*18170*/  ULDC.64 UR10, c[0x0][0x640] ;  /* 0x00019000000a7ab9 */ /* 0x000fe20000000a00 */
[----:B------:R-:W-:Y:S02]  /*18180*/  IADD3 R11, P0, RZ, -R10, RZ ;  /* 0x8000000aff0b7210 */ /* 0x000fe40007f1e0ff */
[----:B------:R-:W-:Y:S02]  /*18190*/  MOV R3, R15 ;  /* 0x0000000f00037202 */ /* 0x000fe40000000f00 */
[----:B------:R-:W-:Y:S02]  /*181a0*/  IADD3.X R2, RZ, ~R2, RZ, P0, !PT ;  /* 0x80000002ff027210 */ /* 0x000fe400007fe4ff */
[----:B------:R-:W-:-:S03]  /*181b0*/  ISETP.NE.U32.AND P0, PT, RZ, UR10, PT ;  /* 0x0000000aff007c0c */ /* 0x000fc6000bf05070 */
[----:B------:R-:W-:Y:S01]  /*181c0*/  IMAD R2, R2, UR8, RZ ;  /* 0x0000000802027c24 */ /* 0x000fe2000f8e02ff */
[----:B------:R-:W-:-:S03]  /*181d0*/  ISETP.NE.AND.EX P0, PT, RZ, UR11, PT, P0 ;  /* 0x0000000bff007c0c */ /* 0x000fc6000bf05300 */
[----:B------:R-:W-:Y:S02]  /*181e0*/  IMAD R5, R11, UR9, R2 ;  /* 0x000000090b057c24 */ /* 0x000fe4000f8e0202 */
[----:B------:R-:W-:-:S04]  /*181f0*/  IMAD.MOV.U32 R2, RZ, RZ, R13 ;  /* 0x000000ffff027224 */ /* 0x000fc800078e000d */
[----:B------:R-:W-:Y:S01]  /*18200*/  IMAD.WIDE.U32 R2, R11, UR8, R2 ;  /* 0x000000080b027c25 */ /* 0x000fe2000f8e0002 */
[----:B------:R-:W-:-:S04]  /*18210*/  ULDC UR8, c[0x0][0x618] ;  /* 0x0001860000087ab9 */ /* 0x000fc80000000800 */
[----:B------:R-:W-:-:S04]  /*18220*/  IADD3 R3, R3, R5, RZ ;  /* 0x0000000503037210 */ /* 0x000fc80007ffe0ff */
[--C-:B------:R-:W-:Y:S02]  /*18230*/  SHF.R.U64 R11, R2, UR8, R3.reuse ;  /* 0x00000008020b7c19 */ /* 0x100fe40008001203 */
[----:B------:R-:W-:Y:S01]  /*18240*/  SHF.R.U32.HI R2, RZ, UR8, R3 ;  /* 0x00000008ff027c19 */ /* 0x000fe20008011603 */
[----:B------:R-:W-:-:S03]  /*18250*/  ULDC UR8, c[0x0][0x608] ;  /* 0x0001820000087ab9 */ /* 0x000fc60000000800 */
[--C-:B------:R-:W-:Y:S02]  /*18260*/  SHF.R.U64 R12, R11, UR8, R2.reuse ;  /* 0x000000080b0c7c19 */ /* 0x100fe40008001202 */
[----:B------:R-:W-:Y:S01]  /*18270*/  SHF.R.U32.HI R3, RZ, UR8, R2 ;  /* 0x00000008ff037c19 */ /* 0x000fe20008011602 */
[----:B------:R-:W-:-:S03]  /*18280*/  ULDC UR8, c[0x0][0x658] ;  /* 0x0001960000087ab9 */ /* 0x000fc60000000800 */
[--C-:B------:R-:W-:Y:S02]  /*18290*/  SHF.R.U64 R13, R12, UR8, R3.reuse ;  /* 0x000000080c0d7c19 */ /* 0x100fe40008001203 */
[----:B------:R-:W-:-:S03]  /*182a0*/  SHF.R.U32.HI R15, RZ, UR8, R3 ;  /* 0x00000008ff0f7c19 */ /* 0x000fc60008011603 */
[----:B------:R-:W-:Y:S01]  /*182b0*/  IMAD.MOV.U32 R2, RZ, RZ, R13 ;  /* 0x000000ffff027224 */ /* 0x000fe200078e000d */
[----:B------:R-:W-:Y:S01]  /*182c0*/  MOV R3, R15 ;  /* 0x0000000f00037202 */ /* 0x000fe20000000f00 */
[----:B------:R-:W-:Y:S06]  /*182d0*/  @!P0 BRA `(.L_x_560) ;  /* 0x0000000000288947 */ /* 0x000fec0003800000 */
        /* <DEDUP_REMOVED lines=10> */
.L_x_560:
[----:B------:R-:W-:Y:S01]  /*18380*/  ULDC UR8, c[0x0][0x648] ;  /* 0x0001920000087ab9 */ /* 0x000fe20000000800 */
[----:B------:R-:W-:Y:S01]  /*18390*/  LOP3.LUT R12, R12, UR6, RZ, 0xc0, !PT ;  /* 0x000000060c0c7c12 */ /* 0x000fe2000f8ec0ff */
[----:B------:R-:W-:Y:S01]  /*183a0*/  UISETP.NE.AND UP0, UPT, UR45, URZ, UPT ;  /* 0x0000003f2d00728c */ /* 0x000fe2000bf05270 */
[----:B------:R-:W-:Y:S01]  /*183b0*/  SHF.R.U64 R3, R2, UR8, R3 ;  /* 0x0000000802037c19 */ /* 0x000fe20008001203 */
[----:B------:R-:W-:Y:S01]  /*183c0*/  ULDC UR8, c[0x0][0x638] ;  /* 0x00018e0000087ab9 */ /* 0x000fe20000000800 */
[----:B------:R-:W-:Y:S02]  /*183d0*/  IMAD.MOV.U32 R4, RZ, RZ, 0x1 ;  /* 0x00000001ff047424 */ /* 0x000fe400078e00ff */
[C---:B------:R-:W-:Y:S01]  /*183e0*/  IADD3 R2, -R3.reuse, RZ, RZ ;  /* 0x000000ff03027210 */ /* 0x040fe20007ffe1ff */
[----:B------:R-:W-:Y:S01]  /*183f0*/  IMAD R5, R3, UR5, R12 ;  /* 0x0000000503057c24 */ /* 0x000fe2000f8e020c */
[----:B------:R-:W-:Y:S02]  /*18400*/  PLOP3.LUT P0, PT, PT, PT, UP0, 0x40, 0x0 ;  /* 0x000000000000781c */ /* 0x000fe40003f0e808 */
[----:B------:R-:W-:Y:S01]  /*18410*/  PLOP3.LUT P1, PT, PT, PT, UP0, 0x40, 0x0 ;  /* 0x000000000000781c */ /* 0x000fe20003f2e808 */
[----:B------:R-:W-:Y:S01]  /*18420*/  IMAD R13, R2, UR8, R13 ;  /* 0x00000008020d7c24 */ /* 0x000fe2000f8e020d */
[----:B------:R-:W-:Y:S01]  /*18430*/  ULDC UR8, c[0x0][0x610] ;  /* 0x0001840000087ab9 */ /* 0x000fe20000000800 */
[----:B------:R-:W-:Y:S01]  /*18440*/  LOP3.LUT R2, R11, UR4, RZ, 0xc0, !PT ;  /* 0x000000040b027c12 */ /* 0x000fe2000f8ec0ff */
[----:B------:R-:W-:Y:S01]  /*18450*/  IMAD R8, R5, UR8, R8 ;  /* 0x0000000805087c24 */ /* 0x000fe2000f8e0208 */
[----:B------:R-:W-:-:S03]  /*18460*/  ULDC UR8, c[0x0][0x600] ;  /* 0x0001800000087ab9 */ /* 0x000fc60000000800 */
[----:B------:R-:W-:-:S05]  /*18470*/  IMAD R13, R13, UR8, R2 ;  /* 0x000000080d0d7c24 */ /* 0x000fca000f8e0202 */
[----:B------:R-:W-:Y:S02]  /*18480*/  SEL R2, R13, R8, P0 ;  /* 0x000000080d027207 */ /* 0x000fe40000000000 */
[----:B------:R-:W-:-:S07]  /*18490*/  SEL R3, R8, R13, P1 ;  /* 0x0000000d08037207 */ /* 0x000fce0000800000 */
.L_x_558:
[----:B------:R-:W-:Y:S05]  /*184a0*/  BSYNC B1 ;  /* 0x0000000000017941 */ /* 0x000fea0003800000 */
.L_x_557:
[----:B------:R-:W-:-:S13]  /*184b0*/  LOP3.LUT P0, RZ, R4, 0xff, RZ, 0xc0, !PT ;  /* 0x000000ff04ff7812 */ /* 0x000fda000780c0ff */
[----:B------:R-:W-:Y:S05]  /*184c0*/  @P0 BRA `(.L_x_561) ;  /* 0xfffffff400040947 */ /* 0x000fea000383ffff */
[----:B------:R-:W-:Y:S05]  /*184d0*/  BSYNC B0 ;  /* 0x0000000000007941 */ /* 0x000fea0003800000 */
.L_x_550:
[----:B------:R-:W-:-:S03]  /*184e0*/  UMOV UR8, 0xffffffff ;  /* 0xffffffff00087882 */ /* 0x000fc60000000000 */
[----:B------:R-:W-:Y:S05]  /*184f0*/  BRA.DIV UR8, `(.L_x_562) ;  /* 0x0000000208f47947 */ /* 0x000fea000b800000 */
[----:B------:R-:W-:-:S13]  /*18500*/  ELECT P6, URZ, PT ;  /* 0x00000000003f782f */ /* 0x000fda00038c0000 */
.L_x_575:
[----:B------:R-:W-:Y:S04]  /*18510*/  BSSY B0, `(.L_x_563) ;  /* 0x0000023000007945 */ /* 0x000fe80003800000 */
[----:B------:R-:W-:Y:S05]  /*18520*/  @!P6 BRA `(.L_x_564) ;  /* 0x000000000084e947 */ /* 0x000fea0003800000 */
[----:B------:R-:W-:-:S04]  /*18530*/  ULOP3.LUT UR8, UR40, 0x2, URZ, 0xfc, !UPT ;  /* 0x0000000228087892 */ /* 0x000fc8000f8efc3f */
[----:B------:R-:W-:-:S06]  /*18540*/  UISETP.NE.AND UP0, UPT, UR8, 0x3, UPT ;  /* 0x000000030800788c */ /* 0x000fcc000bf05270 */
[----:B------:R-:W-:-:S13]  /*18550*/  PLOP3.LUT P0, PT, PT, PT, UP0, 0x80, 0x0 ;  /* 0x000000000000781c */ /* 0x000fda0003f0f008 */
[----:B------:R-:W-:Y:S05]  /*18560*/  @!P0 BRA `(.L_x_565) ;  /* 0x0000000000048947 */ /* 0x000fea0003800000 */
[----:B------:R-:W-:Y:S01]  /*18570*/  BPT.TRAP 0x1 ;  /* 0x000000040000795c */ /* 0x000fe20000300000 */
.L_x_565:
[----:B------:R-:W0:Y:S01]  /*18580*/  S2R R3, SR_CgaCtaId ;  /* 0x0000000000037919 */ /* 0x000e220000008800 */
[----:B------:R-:W-:-:S04]  /*18590*/  MOV R0, 0x400 ;  /* 0x0000040000007802 */ /* 0x000fc80000000f00 */
[----:B0-----:R-:W-:Y:S02]  /*185a0*/  LEA R3, R3, R0, 0x18 ;  /* 0x0000000003037211 */ /* 0x001fe400078ec0ff */
[----:B------:R-:W-:Y:S02]  /*185b0*/  SHF.L.U32 R0, R7, 0x1f, RZ ;  /* 0x0000001f07007819 */ /* 0x000fe400000006ff */
[----:B------:R-:W-:-:S04]  /*185c0*/  IADD3 R3, R3, 0x18, RZ ;  /* 0x0000001803037810 */ /* 0x000fc80007ffe0ff */
[----:B------:R-:W-:-:S04]  /*185d0*/  LEA R5, R6, R3, 0x3 ;  /* 0x0000000306057211 */ /* 0x000fc800078e18ff */
[----:B------:R-:W0:Y:S02]  /*185e0*/  SYNCS.PHASECHK.TRANS64.TRYWAIT P0, [R5+URZ], R0 ;  /* 0x00000000050075a7 */ /* 0x000e24000800017f */
[----:B0-----:R-:W-:Y:S05]  /*185f0*/  @!P0 BRA `(.L_x_566) ;  /* 0x0000000000d48947 */ /* 0x001fea0003800000 */
.L_x_576:
[----:B------:R-:W-:-:S05]  /*18600*/  VIADD R6, R6, 0x1 ;  /* 0x0000000106067836 */ /* 0x000fca0000000000 */
[----:B------:R-:W-:-:S04]  /*18610*/  ISETP.NE.AND P0, PT, R6, 0x3, PT ;  /* 0x000000030600780c */ /* 0x000fc80003f05270 */
[----:B0-----:R-:W-:Y:S02]  /*18620*/  SEL R0, RZ, 0x1, P0 ;  /* 0x00000001ff007807 */ /* 0x001fe40000000000 */
[----:B------:R-:W-:Y:S02]  /*18630*/  SEL R6, R6, RZ, P0 ;  /* 0x000000ff06067207 */ /* 0x000fe40000000000 */
[----:B------:R-:W-:Y:S02]  /*18640*/  LOP3.LUT R7, R7, R0, RZ, 0x3c, !PT ;  /* 0x0000000007077212 */ /* 0x000fe400078e3cff */
[----:B------:R-:W-:Y:S02]  /*18650*/  LEA R5, R6, R3, 0x3 ;  /* 0x0000000306057211 */ /* 0x000fe400078e18ff */
[----:B------:R-:W-:-:S04]  /*18660*/  SHF.L.U32 R0, R7, 0x1f, RZ ;  /* 0x0000001f07007819 */ /* 0x000fc800000006ff */
[----:B------:R-:W0:Y:S02]  /*18670*/  SYNCS.PHASECHK.TRANS64.TRYWAIT P0, [R5+URZ], R0 ;  /* 0x00000000050075a7 */ /* 0x000e24000800017f */
[----:B0-----:R-:W-:Y:S05]  /*18680*/  @!P0 BRA `(.L_x_567) ;  /* 0x0000000000c48947 */ /* 0x001fea0003800000 */
.L_x_577:
[----:B0-----:R-:W-:-:S04]  /*18690*/  IADD3 R0, R6, 0x1, RZ ;  /* 0x0000000106007810 */ /* 0x001fc80007ffe0ff */
[----:B------:R-:W-:-:S04]  /*186a0*/  ISETP.NE.AND P0, PT, R0, 0x3, PT ;  /* 0x000000030000780c */ /* 0x000fc80003f05270 */
[----:B------:R-:W-:Y:S02]  /*186b0*/  SEL R2, RZ, 0x1, P0 ;  /* 0x00000001ff027807 */ /* 0x000fe40000000000 */
[----:B------:R-:W-:Y:S02]  /*186c0*/  SEL R0, R0, RZ, P0 ;  /* 0x000000ff00007207 */ /* 0x000fe40000000000 */
[----:B------:R-:W-:-:S03]  /*186d0*/  LOP3.LUT R2, R7, R2, RZ, 0x3c, !PT ;  /* 0x0000000207027212 */ /* 0x000fc600078e3cff */
[----:B------:R-:W-:Y:S01]  /*186e0*/  IMAD R3, R0, 0x8, R3 ;  /* 0x0000000800037824 */ /* 0x000fe200078e0203 */
[----:B------:R-:W-:-:S07]  /*186f0*/  SHF.L.U32 R0, R2, 0x1f, RZ ;  /* 0x0000001f02007819 */ /* 0x000fce00000006ff */
.L_x_568:
[----:B0-----:R0:W1:Y:S02]  /*18700*/  SYNCS.PHASECHK.TRANS64.TRYWAIT P0, [R3+URZ], R0 ;  /* 0x00000000030075a7 */ /* 0x001064000800017f */
[----:B-1----:R-:W-:Y:S05]  /*18710*/  @!P0 NANOSLEEP.SYNCS 0x989680 ;  /* 0x009896800000895d */ /* 0x002fea0003900000 */
[----:B------:R-:W1:Y:S02]  /*18720*/  @!P0 SYNCS.PHASECHK.TRANS64 P0, [R3+URZ], R0 ;  /* 0x00000000030085a7 */ /* 0x000e64000800007f */
[----:B-1----:R-:W-:Y:S05]  /*18730*/  @!P0 BRA `(.L_x_568) ;  /* 0xfffffffc00f08947 */ /* 0x002fea000383ffff */
.L_x_564:
[----:B------:R-:W-:Y:S05]  /*18740*/  BSYNC B0 ;  /* 0x0000000000007941 */ /* 0x000fea0003800000 */
.L_x_563:
[----:B------:R-:W-:Y:S05]  /*18750*/  EXIT ;  /* 0x000000000000794d */ /* 0x000fea0003800000 */
.L_x_21:
[----:B-1----:R1:W2:Y:S02]  /*18760*/  SYNCS.PHASECHK.TRANS64.TRYWAIT P1, [R4+URZ], R3 ;  /* 0x00000003040075a7 */ /* 0x0022a4000802017f */
[----:B--2---:R-:W-:Y:S05]  /*18770*/  @!P1 NANOSLEEP.SYNCS 0x989680 ;  /* 0x009896800000995d */ /* 0x004fea0003900000 */
[----:B------:R-:W2:Y:S02]  /*18780*/  @!P1 SYNCS.PHASECHK.TRANS64 P1, [R4+URZ], R3 ;  /* 0x00000003040095a7 */ /* 0x000ea4000802007f */
[----:B--2---:R-:W-:Y:S05]  /*18790*/  @!P1 BRA `(.L_x_21) ;  /* 0xfffffffc00f09947 */ /* 0x004fea000383ffff */
[----:B------:R-:W-:Y:S05]  /*187a0*/  BRA `(.L_x_20) ;  /* 0xfffffe8c00b07947 */ /* 0x000fea000383ffff */
.L_x_26:
[----:B-1----:R1:W2:Y:S02]  /*187b0*/  SYNCS.PHASECHK.TRANS64.TRYWAIT P1, [R3+URZ], R4 ;  /* 0x00000004030075a7 */ /* 0x0022a4000802017f */
[----:B--2---:R-:W-:Y:S05]  /*187c0*/  @!P1 NANOSLEEP.SYNCS 0x989680 ;  /* 0x009896800000995d */ /* 0x004fea0003900000 */
[----:B------:R-:W2:Y:S02]  /*187d0*/  @!P1 SYNCS.PHASECHK.TRANS64 P1, [R3+URZ], R4 ;  /* 0x00000004030095a7 */ /* 0x000ea4000802007f */
[----:B--2---:R-:W-:Y:S05]  /*187e0*/  @!P1 BRA `(.L_x_26) ;  /* 0xfffffffc00f09947 */ /* 0x004fea000383ffff */
[----:B------:R-:W-:Y:S05]  /*187f0*/  BRA `(.L_x_25) ;  /* 0xfffffec400407947 */ /* 0x000fea000383ffff */
.L_x_551:
[----:B------:R-:W-:Y:S01]  /*18800*/  BSSY B1, `(.L_x_569) ;  /* 0x0000006000017945 */ /* 0x000fe20003800000 */
[----:B------:R-:W-:-:S07]  /*18810*/  MOV R15, 0xffffffff ;  /* 0xffffffff000f7802 */ /* 0x000fce0000000f00 */
[----:B------:R-:W-:Y:S05]  /*18820*/  WARPSYNC.COLLECTIVE R15, `(.L_x_570) ;  /* 0x000000000f0c7348 */ /* 0x000fea0003c00000 */
[----:B------:R-:W-:Y:S02]  /*18830*/  ELECT P6, UR62, PT ;  /* 0x00000000003e782f */ /* 0x000fe400038c0000 */
[----:B------:R-:W-:Y:S01]  /*18840*/  MOV R14, UR62 ;  /* 0x0000003e000e7c02 */ /* 0x000fe20008000f00 */
[----:B------:R-:W-:Y:S10]  /*18850*/  ENDCOLLECTIVE ;  /* 0x000000000000791b */ /* 0x000ff40003800000 */
.L_x_570:
[----:B------:R-:W-:Y:S05]  /*18860*/  BSYNC B1 ;  /* 0x0000000000017941 */ /* 0x000fea0003800000 */
.L_x_569:
[----:B------:R-:W-:Y:S05]  /*18870*/  BRA `(.L_x_571) ;  /* 0xfffffff000247947 */ /* 0x000fea000383ffff */
.L_x_554:
[----:B0-----:R0:W2:Y:S02]  /*18880*/  SYNCS.PHASECHK.TRANS64.TRYWAIT P0, [R8+URZ+0x18], R11 ;  /* 0x0000180b080075a7 */ /* 0x0010a4000800017f */
[----:B--2---:R-:W-:Y:S05]  /*18890*/  @!P0 NANOSLEEP.SYNCS 0x989680 ;  /* 0x009896800000895d */ /* 0x004fea0003900000 */
[----:B------:R-:W2:Y:S02]  /*188a0*/  @!P0 SYNCS.PHASECHK.TRANS64 P0, [R8+URZ+0x18], R11 ;  /* 0x0000180b080085a7 */ /* 0x000ea4000800007f */
[----:B--2---:R-:W-:Y:S05]  /*188b0*/  @!P0 BRA `(.L_x_554) ;  /* 0xfffffffc00f08947 */ /* 0x004fea000383ffff */
[----:B------:R-:W-:Y:S05]  /*188c0*/  BRA `(.L_x_572) ;  /* 0xfffffff000687947 */ /* 0x000fea000383ffff */
.L_x_562:
[----:B------:R-:W-:Y:S01]  /*188d0*/  BSSY B0, `(.L_x_573) ;  /* 0x0000006000007945 */ /* 0x000fe20003800000 */
[----:B------:R-:W-:-:S07]  /*188e0*/  MOV R15, 0xffffffff ;  /* 0xffffffff000f7802 */ /* 0x000fce0000000f00 */
[----:B------:R-:W-:Y:S05]  /*188f0*/  WARPSYNC.COLLECTIVE R15, `(.L_x_574) ;  /* 0x000000000f0c7348 */ /* 0x000fea0003c00000 */
[----:B------:R-:W-:Y:S02]  /*18900*/  ELECT P6, UR62, PT ;  /* 0x00000000003e782f */ /* 0x000fe400038c0000 */
[----:B------:R-:W-:Y:S01]  /*18910*/  MOV R14, UR62 ;  /* 0x0000003e000e7c02 */ /* 0x000fe20008000f00 */
[----:B------:R-:W-:Y:S10]  /*18920*/  ENDCOLLECTIVE ;  /* 0x000000000000791b */ /* 0x000ff40003800000 */
.L_x_574:
[----:B------:R-:W-:Y:S05]  /*18930*/  BSYNC B0 ;  /* 0x0000000000007941 */ /* 0x000fea0003800000 */
.L_x_573:
[----:B------:R-:W-:Y:S05]  /*18940*/  BRA `(.L_x_575) ;  /* 0xfffffff800f07947 */ /* 0x000fea000383ffff */
.L_x_566:
[----:B0-----:R0:W1:Y:S02]  /*18950*/  SYNCS.PHASECHK.TRANS64.TRYWAIT P0, [R5+URZ], R0 ;  /* 0x00000000050075a7 */ /* 0x001064000800017f */
[----:B-1----:R-:W-:Y:S05]  /*18960*/  @!P0 NANOSLEEP.SYNCS 0x989680 ;  /* 0x009896800000895d */ /* 0x002fea0003900000 */
[----:B------:R-:W1:Y:S02]  /*18970*/  @!P0 SYNCS.PHASECHK.TRANS64 P0, [R5+URZ], R0 ;  /* 0x00000000050085a7 */ /* 0x000e64000800007f */
[----:B-1----:R-:W-:Y:S05]  /*18980*/  @!P0 BRA `(.L_x_566) ;  /* 0xfffffffc00f08947 */ /* 0x002fea000383ffff */
[----:B------:R-:W-:Y:S05]  /*18990*/  BRA `(.L_x_576) ;  /* 0xfffffffc00187947 */ /* 0x000fea000383ffff */
.L_x_567:
[----:B0-----:R0:W1:Y:S02]  /*189a0*/  SYNCS.PHASECHK.TRANS64.TRYWAIT P0, [R5+URZ], R0 ;  /* 0x00000000050075a7 */ /* 0x001064000800017f */
[----:B-1----:R-:W-:Y:S05]  /*189b0*/  @!P0 NANOSLEEP.SYNCS 0x989680 ;  /* 0x009896800000895d */ /* 0x002fea0003900000 */
[----:B------:R-:W1:Y:S02]  /*189c0*/  @!P0 SYNCS.PHASECHK.TRANS64 P0, [R5+URZ], R0 ;  /* 0x00000000050085a7 */ /* 0x000e64000800007f */
[----:B-1----:R-:W-:Y:S05]  /*189d0*/  @!P0 BRA `(.L_x_567) ;  /* 0xfffffffc00f08947 */ /* 0x002fea000383ffff */
[----:B------:R-:W-:Y:S05]  /*189e0*/  BRA `(.L_x_577) ;  /* 0xfffffffc00287947 */ /* 0x000fea000383ffff */
.L_x_578:
[----:B------:R-:W-:-:S00]  /*189f0*/  BRA `(.L_x_578) ;  /* 0xfffffffc00fc7947 */ /* 0x000fc0000383ffff */
[----:B------:R-:W-:-:S00]  /*18a00*/  NOP ;  /* 0x0000000000007918 */ /* 0x000fc00000000000 */
[----:B------:R-:W-:-:S00]  /*18a10*/  NOP ;  /* 0x0000000000007918 */ /* 0x000fc00000000000 */
[----:B------:R-:W-:-:S00]  /*18a20*/  NOP ;  /* 0x0000000000007918 */ /* 0x000fc00000000000 */
[----:B------:R-:W-:-:S00]  /*18a30*/  NOP ;  /* 0x0000000000007918 */ /* 0x000fc00000000000 */
[----:B------:R-:W-:-:S00]  /*18a40*/  NOP ;  /* 0x0000000000007918 */ /* 0x000fc00000000000 */
[----:B------:R-:W-:-:S00]  /*18a50*/  NOP ;  /* 0x0000000000007918 */ /* 0x000fc00000000000 */
[----:B------:R-:W-:-:S00]  /*18a60*/  NOP ;  /* 0x0000000000007918 */ /* 0x000fc00000000000 */
[----:B------:R-:W-:-:S00]  /*18a70*/  NOP ;  /* 0x0000000000007918 */ /* 0x000fc00000000000 */
.L_x_579:


//--------------------- .nv.global.init           --------------------------
	.section	.nv.global.init,"aw",@progbits
.nv.global.init:
	.type		$str$22,@object
	.size		$str$22,($str$23 - $str$22)
$str$22:
        /*0000*/ 	.byte	0x6b, 0x5f, 0x74, 0x69, 0x6c, 0x65, 0x5f, 0x63, 0x6f, 0x75, 0x6e, 0x74, 0x20, 0x3e, 0x3d, 0x20
        /*0010*/ 	.byte	0x31, 0x00
	.type		$str$23,@object
	.size		$str$23,(__unnamed_1 - $str$23)
$str$23:
        /*0012*/ 	.byte	0x2f, 0x74, 0x6d, 0x70, 0x2f, 0x63, 0x75, 0x74, 0x6c, 0x61, 0x73, 0x73, 0x5f, 0x73, 0x77, 0x65
        /*0022*/ 	.byte	0x65, 0x70, 0x5f, 0x73, 0x72, 0x63, 0x2f, 0x69, 0x6e, 0x63, 0x6c, 0x75, 0x64, 0x65, 0x2f, 0x63
        /*0032*/ 	.byte	0x75, 0x74, 0x6c, 0x61, 0x73, 0x73, 0x2f, 0x67, 0x65, 0x6d, 0x6d, 0x2f, 0x63, 0x6f, 0x6c, 0x6c
        /*0042*/ 	.byte	0x65, 0x63, 0x74, 0x69, 0x76, 0x65, 0x2f, 0x73, 0x6d, 0x39, 0x30, 0x5f, 0x6d, 0x6d, 0x61, 0x5f
        /*0052*/ 	.byte	0x74, 0x6d, 0x61, 0x5f, 0x67, 0x6d, 0x6d, 0x61, 0x5f, 0x73, 0x73, 0x5f, 0x77, 0x61, 0x72, 0x70
        /*0062*/ 	.byte	0x73, 0x70, 0x65, 0x63, 0x69, 0x61, 0x6c, 0x69, 0x7a, 0x65, 0x64, 0x2e, 0x68, 0x70, 0x70, 0x00
	.type		__unnamed_1,@object
	.size		__unnamed_1,(.L_0 - __unnamed_1)
__unnamed_1:
        /* <DEDUP_REMOVED lines=177> */
.L_0:


//--------------------- .nv.shared._ZN7cutlass13device_kernelINS_4gemm6kernel13GemmUniversalIN4cute5tupleIJiiiiEEENS1_10collective13CollectiveMmaINS1_34MainloopSm90TmaGmmaWarpSpecializedILi3ENS5_IJNS4_1CILi1EEENSA_ILi2EEESB_EEENS1_35KernelTmaWarpSpecializedCooperativeEEENS5_IJNSA_ILi256EEESG_NSA_ILi32EEEEEEfNS5_IJlSB_lEEEfSJ_NS4_8TiledMMAINS4_8MMA_AtomIJNS4_4SM904GMMA30MMA_64x256x8_F32TF32TF32_SS_TNILNSN_7ScaleInE1ELSP_1EEEEEENS4_6LayoutINS5_IJSC_SB_SB_EEENS5_IJSB_NSA_ILi0EEESU_EEEEENS5_IJNS4_10UnderscoreESX_SX_EEEEENS4_23SM90_TMA_LOAD_MULTICASTENS4_14ComposedLayoutINS4_7SwizzleILi3ELi4ELi3EEENS4_18smem_ptr_flag_bitsILi32EEENSS_INS5_IJNSA_ILi8EEESH_EEENS5_IJSH_SB_EEEEEEEvNS4_8identityENS4_13SM90_TMA_LOADES1A_vS1B_EENS_8epilogue10collective6detail29Sm90TmaWarpSpecializedAdapterINS1F_15DefaultEpilogueIfSJ_SJ_NS1E_6thread17LinearCombinationIfLi1EffLNS1J_9ScaleType4KindE0ELNS_15FloatRoundStyleE2EfEENS1_15EpilogueDefaultEEEEEvvEEEEvNT_6ParamsE --------------------------
	.section	.nv.shared._ZN7cutlass13device_kernelINS_4gemm6kernel13GemmUniversalIN4cute5tupleIJiiiiEEENS1_10collective13CollectiveMmaINS1_34MainloopSm90TmaGmmaWarpSpecializedILi3ENS5_IJNS4_1CILi1EEENSA_ILi2EEESB_EEENS1_35KernelTmaWarpSpecializedCooperativeEEENS5_IJNSA_ILi256EEESG_NSA_ILi32EEEEEEfNS5_IJlSB_lEEEfSJ_NS4_8TiledMMAINS4_8MMA_AtomIJNS4_4SM904GMMA30MMA_64x256x8_F32TF32TF32_SS_TNILNSN_7ScaleInE1ELSP_1EEEEEENS4_6LayoutINS5_IJSC_SB_SB_EEENS5_IJSB_NSA_ILi0EEESU_EEEEENS5_IJNS4_10UnderscoreESX_SX_EEEEENS4_23SM90_TMA_LOAD_MULTICASTENS4_14ComposedLayoutINS4_7SwizzleILi3ELi4ELi3EEENS4_18smem_ptr_flag_bitsILi32EEENSS_INS5_IJNSA_ILi8EEESH_EEENS5_IJSH_SB_EEEEEEEvNS4_8identityENS4_13SM90_TMA_LOADES1A_vS1B_EENS_8epilogue10collective6detail29Sm90TmaWarpSpecializedAdapterINS1F_15DefaultEpilogueIfSJ_SJ_NS1E_6thread17LinearCombinationIfLi1EffLNS1J_9ScaleType4KindE0ELNS_15FloatRoundStyleE2EfEENS1_15EpilogueDefaultEEEEEvvEEEEvNT_6ParamsE,"aw",@nobits
	.sectionflags	@""
	.align	16
	.zero		1024


//--------------------- .nv.shared.reserved.0     --------------------------
	.section	.nv.shared.reserved.0,"aw",@nobits
	.weak		__nv_reservedSMEM_offset_0_alias
	.size		__nv_reservedSMEM_offset_0_alias, 0, 0
	.other		__nv_reservedSMEM_offset_0_alias,@"STO_CUDA_RESERVED_SHARED STV_DEFAULT"
__nv_reservedSMEM_offset_0_alias:
	.zero		0


//--------------------- .nv.global                --------------------------
	.section	.nv.global,"aw",@nobits
.nv.global:
	.type		_ZN40_INTERNAL_475937d4_4_k_cu_7cdde000_264384cute1_E,@object
	.size		_ZN40_INTERNAL_475937d4_4_k_cu_7cdde000_264384cute1_E,(_ZN40_INTERNAL_475937d4_4_k_cu_7cdde000_264384cuda3std3__45__cpo6cbeginE - _ZN40_INTERNAL_475937d4_4_k_cu_7cdde000_264384cute1_E)
_ZN40_INTERNAL_475937d4_4_k_cu_7cdde000_264384cute1_E:
	.zero		1
	.type		_ZN40_INTERNAL_475937d4_4_k_cu_7cdde000_264384cuda3std3__45__cpo6cbeginE,@object
	.size		_ZN40_INTERNAL_475937d4_4_k_cu_7cdde000_264384cuda3std3__45__cpo6cbeginE,(_ZN40_INTERNAL_475937d4_4_k_cu_7cdde000_264384cuda3std3__48in_placeE - _ZN40_INTERNAL_475937d4_4_k_cu_7cdde000_264384cuda3std3__45__cpo6cbeginE)
_ZN40_INTERNAL_475937d4_4_k_cu_7cdde000_264384cuda3std3__45__cpo6cbeginE:
	.zero		1
	.type		_ZN40_INTERNAL_475937d4_4_k_cu_7cdde000_264384cuda3std3__48in_placeE,@object
	.size		_ZN40_INTERNAL_475937d4_4_k_cu_7cdde000_264384cuda3std3__48in_placeE,(_ZN40_INTERNAL_475937d4_4_k_cu_7cdde000_264384cuda3std6ranges3__45__cpo9iter_moveE - _ZN40_INTERNAL_475937d4_4_k_cu_7cdde000_264384cuda3std3__48in_placeE)
_ZN40_INTERNAL_475937d4_4_k_cu_7cdde000_264384cuda3std3__48in_placeE:
	.zero		1
	.type		_ZN40_INTERNAL_475937d4_4_k_cu_7cdde000_264384cuda3std6ranges3__45__cpo9iter_moveE,@object
	.size		_ZN40_INTERNAL_475937d4_4_k_cu_7cdde000_264384cuda3std6ranges3__45__cpo9iter_moveE,(_ZN40_INTERNAL_475937d4_4_k_cu_7cdde000_264384cuda3std3__45__cpo5beginE - _ZN40_INTERNAL_475937d4_4_k_cu_7cdde000_264384cuda3std6ranges3__45__cpo9iter_moveE)
_ZN40_INTERNAL_475937d4_4_k_cu_7cdde000_264384cuda3std6ranges3__45__cpo9iter_moveE:
	.zero		1
	.type		_ZN40_INTERNAL_475937d4_4_k_cu_7cdde000_264384cuda3std3__45__cpo5beginE,@object
	.size		_ZN40_INTERNAL_475937d4_4_k_cu_7cdde000_264384cuda3std3__45__cpo5beginE,(_ZN40_INTERNAL_475937d4_4_k_cu_7cdde000_264384cuda3std3__442_GLOBAL__N__475937d4_4_k_cu_7cdde000_264386ignoreE - _ZN40_INTERNAL_475937d4_4_k_cu_7cdde000_264384cuda3std3__45__cpo5beginE)
_ZN40_INTERNAL_475937d4_4_k_cu_7cdde000_264384cuda3std3__45__cpo5beginE:
	.zero		1
	.type		_ZN40_INTERNAL_475937d4_4_k_cu_7cdde000_264384cuda3std3__442_GLOBAL__N__475937d4_4_k_cu_7cdde000_264386ignoreE,@object
	.size		_ZN40_INTERNAL_475937d4_4_k_cu_7cdde000_264384cuda3std3__442_GLOBAL__N__475937d4_4_k_cu_7cdde000_264386ignoreE,(_ZN40_INTERNAL_475937d4_4_k_cu_7cdde000_264384cute7productE - _ZN40_INTERNAL_475937d4_4_k_cu_7cdde000_264384cuda3std3__442_GLOBAL__N__475937d4_4_k_cu_7cdde000_264386ignoreE)
_ZN40_INTERNAL_475937d4_4_k_cu_7cdde000_264384cuda3std3__442_GLOBAL__N__475937d4_4_k_cu_7cdde000_264386ignoreE:
	.zero		1
	.type		_ZN40_INTERNAL_475937d4_4_k_cu_7cdde000_264384cute7productE,@object
	.size		_ZN40_INTERNAL_475937d4_4_k_cu_7cdde000_264384cute7productE,(_ZN40_INTERNAL_475937d4_4_k_cu_7cdde000_264384cuda3std3__45__cpo3endE - _ZN40_INTERNAL_475937d4_4_k_cu_7cdde000_264384cute7productE)
_ZN40_INTERNAL_475937d4_4_k_cu_7cdde000_264384cute7productE:
	.zero		1
	.type		_ZN40_INTERNAL_475937d4_4_k_cu_7cdde000_264384cuda3std3__45__cpo3endE,@object
	.size		_ZN40_INTERNAL_475937d4_4_k_cu_7cdde000_264384cuda3std3__45__cpo3endE,(_ZN40_INTERNAL_475937d4_4_k_cu_7cdde000_264384cuda3std3__419piecewise_constructE - _ZN40_INTERNAL_475937d4_4_k_cu_7cdde000_264384cuda3std3__45__cpo3endE)
_ZN40_INTERNAL_475937d4_4_k_cu_7cdde000_264384cuda3std3__45__cpo3endE:
	.zero		1
	.type		_ZN40_INTERNAL_475937d4_4_k_cu_7cdde000_264384cuda3std3__419piecewise_constructE,@object
	.size		_ZN40_INTERNAL_475937d4_4_k_cu_7cdde000_264384cuda3std3__419piecewise_constructE,(_ZN40_INTERNAL_475937d4_4_k_cu_7cdde000_264384cuda3std3__45__cpo4cendE - _ZN40_INTERNAL_475937d4_4_k_cu_7cdde000_264384cuda3std3__419piecewise_constructE)
_ZN40_INTERNAL_475937d4_4_k_cu_7cdde000_264384cuda3std3__419piecewise_constructE:
	.zero		1
	.type		_ZN40_INTERNAL_475937d4_4_k_cu_7cdde000_264384cuda3std3__45__cpo4cendE,@object
	.size		_ZN40_INTERNAL_475937d4_4_k_cu_7cdde000_264384cuda3std3__45__cpo4cendE,(_ZN40_INTERNAL_475937d4_4_k_cu_7cdde000_264384cuda3std6ranges3__45__cpo4swapE - _ZN40_INTERNAL_475937d4_4_k_cu_7cdde000_264384cuda3std3__45__cpo4cendE)
_ZN40_INTERNAL_475937d4_4_k_cu_7cdde000_264384cuda3std3__45__cpo4cendE:
	.zero		1
	.type		_ZN40_INTERNAL_475937d4_4_k_cu_7cdde000_264384cuda3std6ranges3__45__cpo4swapE,@object
	.size		_ZN40_INTERNAL_475937d4_4_k_cu_7cdde000_264384cuda3std6ranges3__45__cpo4swapE,(.L_8 - _ZN40_INTERNAL_475937d4_4_k_cu_7cdde000_264384cuda3std6ranges3__45__cpo4swapE)
_ZN40_INTERNAL_475937d4_4_k_cu_7cdde000_264384cuda3std6ranges3__45__cpo4swapE:
	.zero		1
.L_8:


//--------------------- .nv.constant0._ZN7cutlass13device_kernelINS_4gemm6kernel13GemmUniversalIN4cute5tupleIJiiiiEEENS1_10collective13CollectiveMmaINS1_34MainloopSm90TmaGmmaWarpSpecializedILi3ENS5_IJNS4_1CILi1EEENSA_ILi2EEESB_EEENS1_35KernelTmaWarpSpecializedCooperativeEEENS5_IJNSA_ILi256EEESG_NSA_ILi32EEEEEEfNS5_IJlSB_lEEEfSJ_NS4_8TiledMMAINS4_8MMA_AtomIJNS4_4SM904GMMA30MMA_64x256x8_F32TF32TF32_SS_TNILNSN_7ScaleInE1ELSP_1EEEEEENS4_6LayoutINS5_IJSC_SB_SB_EEENS5_IJSB_NSA_ILi0EEESU_EEEEENS5_IJNS4_10UnderscoreESX_SX_EEEEENS4_23SM90_TMA_LOAD_MULTICASTENS4_14ComposedLayoutINS4_7SwizzleILi3ELi4ELi3EEENS4_18smem_ptr_flag_bitsILi32EEENSS_INS5_IJNSA_ILi8EEESH_EEENS5_IJSH_SB_EEEEEEEvNS4_8identityENS4_13SM90_TMA_LOADES1A_vS1B_EENS_8epilogue10collective6detail29Sm90TmaWarpSpecializedAdapterINS1F_15DefaultEpilogueIfSJ_SJ_NS1E_6thread17LinearCombinationIfLi1EffLNS1J_9ScaleType4KindE0ELNS_15FloatRoundStyleE2EfEENS1_15EpilogueDefaultEEEEEvvEEEEvNT_6ParamsE --------------------------
	.section	.nv.constant0._ZN7cutlass13device_kernelINS_4gemm6kernel13GemmUniversalIN4cute5tupleIJiiiiEEENS1_10collective13CollectiveMmaINS1_34MainloopSm90TmaGmmaWarpSpecializedILi3ENS5_IJNS4_1CILi1EEENSA_ILi2EEESB_EEENS1_35KernelTmaWarpSpecializedCooperativeEEENS5_IJNSA_ILi256EEESG_NSA_ILi32EEEEEEfNS5_IJlSB_lEEEfSJ_NS4_8TiledMMAINS4_8MMA_AtomIJNS4_4SM904GMMA30MMA_64x256x8_F32TF32TF32_SS_TNILNSN_7ScaleInE1ELSP_1EEEEEENS4_6LayoutINS5_IJSC_SB_SB_EEENS5_IJSB_NSA_ILi0EEESU_EEEEENS5_IJNS4_10UnderscoreESX_SX_EEEEENS4_23SM90_TMA_LOAD_MULTICASTENS4_14ComposedLayoutINS4_7SwizzleILi3ELi4ELi3EEENS4_18smem_ptr_flag_bitsILi32EEENSS_INS5_IJNSA_ILi8EEESH_EEENS5_IJSH_SB_EEEEEEEvNS4_8identityENS4_13SM90_TMA_LOADES1A_vS1B_EENS_8epilogue10collective6detail29Sm90TmaWarpSpecializedAdapterINS1F_15DefaultEpilogueIfSJ_SJ_NS1E_6thread17LinearCombinationIfLi1EffLNS1J_9ScaleType4KindE0ELNS_15FloatRoundStyleE2EfEENS1_15EpilogueDefaultEEEEEvvEEEEvNT_6ParamsE,"a",@progbits
	.sectionflags	@""
	.align	4
.nv.constant0._ZN7cutlass13device_kernelINS_4gemm6kernel13GemmUniversalIN4cute5tupleIJiiiiEEENS1_10collective13CollectiveMmaINS1_34MainloopSm90TmaGmmaWarpSpecializedILi3ENS5_IJNS4_1CILi1EEENSA_ILi2EEESB_EEENS1_35KernelTmaWarpSpecializedCooperativeEEENS5_IJNSA_ILi256EEESG_NSA_ILi32EEEEEEfNS5_IJlSB_lEEEfSJ_NS4_8TiledMMAINS4_8MMA_AtomIJNS4_4SM904GMMA30MMA_64x256x8_F32TF32TF32_SS_TNILNSN_7ScaleInE1ELSP_1EEEEEENS4_6LayoutINS5_IJSC_SB_SB_EEENS5_IJSB_NSA_ILi0EEESU_EEEEENS5_IJNS4_10UnderscoreESX_SX_EEEEENS4_23SM90_TMA_LOAD_MULTICASTENS4_14ComposedLayoutINS4_7SwizzleILi3ELi4ELi3EEENS4_18smem_ptr_flag_bitsILi32EEENSS_INS5_IJNSA_ILi8EEESH_EEENS5_IJSH_SB_EEEEEEEvNS4_8identityENS4_13SM90_TMA_LOADES1A_vS1B_EENS_8epilogue10collective6detail29Sm90TmaWarpSpecializedAdapterINS1F_15DefaultEpilogueIfSJ_SJ_NS1E_6thread17LinearCombinationIfLi1EffLNS1J_9ScaleType4KindE0ELNS_15FloatRoundStyleE2EfEENS1_15EpilogueDefaultEEEEEvvEEEEvNT_6ParamsE:
	.zero		1664


//--------------------- SYMBOLS --------------------------

	.type		.nv.reservedSmem.offset0,@object
	.size		.nv.reservedSmem.offset0,0x4
	.type		__assertfail,@function
